	.headerflags	@"EF_CUDA_TEXMODE_UNIFIED EF_CUDA_64BIT_ADDRESS EF_CUDA_ACCELERATORS EF_CUDA_SM90 EF_CUDA_VIRTUAL_SM(EF_CUDA_SM90)"
	.elftype	@"ET_EXEC"


//--------------------- .nv.info                  --------------------------
	.section	.nv.info,"",@"SHT_CUDA_INFO"
	.align	4


	//----- nvinfo : EIATTR_REGCOUNT
	.align		4
        /*0000*/ 	.byte	0x04, 0x2f
        /*0002*/ 	.short	(.L_2 - .L_1)
	.align		4
.L_1:
        /*0004*/ 	.word	index@(triton_red_fused_convolution_native_group_norm_13)
        /*0008*/ 	.word	0x00000034


	//----- nvinfo : EIATTR_MIN_STACK_SIZE
	.align		4
.L_2:
        /*000c*/ 	.byte	0x04, 0x12
        /*000e*/ 	.short	(.L_4 - .L_3)
	.align		4
.L_3:
        /*0010*/ 	.word	index@(triton_red_fused_convolution_native_group_norm_13)
        /*0014*/ 	.word	0x00000000


	//----- nvinfo : EIATTR_FRAME_SIZE
	.align		4
.L_4:
        /*0018*/ 	.byte	0x04, 0x11
        /*001a*/ 	.short	(.L_6 - .L_5)
	.align		4
.L_5:
        /*001c*/ 	.word	index@(triton_red_fused_convolution_native_group_norm_13)
        /*0020*/ 	.word	0x00000000


	//----- nvinfo : EIATTR_MIN_STACK_SIZE
	.align		4
.L_6:
        /*0024*/ 	.byte	0x04, 0x12
        /*0026*/ 	.short	(.L_8 - .L_7)
	.align		4
.L_7:
        /*0028*/ 	.word	index@(triton_red_fused_convolution_native_group_norm_13)
        /*002c*/ 	.word	0x00000000
.L_8:


//--------------------- .nv.info.triton_red_fused_convolution_native_group_norm_13 --------------------------
	.section	.nv.info.triton_red_fused_convolution_native_group_norm_13,"",@"SHT_CUDA_INFO"
	.sectionflags	@""
	.align	4


	//----- nvinfo : EIATTR_CUDA_API_VERSION
	.align		4
        /*0000*/ 	.byte	0x04, 0x37
        /*0002*/ 	.short	(.L_10 - .L_9)
.L_9:
        /*0004*/ 	.word	0x0000007c


	//----- nvinfo : EIATTR_KPARAM_INFO
	.align		4
.L_10:
        /*0008*/ 	.byte	0x04, 0x17
        /*000a*/ 	.short	(.L_12 - .L_11)
.L_11:
        /*000c*/ 	.word	0x00000000
        /*0010*/ 	.short	0x0005
        /*0012*/ 	.short	0x0024
        /*0014*/ 	.byte	0x00, 0xf0, 0x11, 0x00


	//----- nvinfo : EIATTR_KPARAM_INFO
	.align		4
.L_12:
        /*0018*/ 	.byte	0x04, 0x17
        /*001a*/ 	.short	(.L_14 - .L_13)
.L_13:
        /*001c*/ 	.word	0x00000000
        /*0020*/ 	.short	0x0004
        /*0022*/ 	.short	0x0020
        /*0024*/ 	.byte	0x00, 0xf0, 0x11, 0x00


	//----- nvinfo : EIATTR_KPARAM_INFO
	.align		4
.L_14:
        /*0028*/ 	.byte	0x04, 0x17
        /*002a*/ 	.short	(.L_16 - .L_15)
.L_15:
        /*002c*/ 	.word	0x00000000
        /*0030*/ 	.short	0x0003
        /*0032*/ 	.short	0x0018
        /*0034*/ 	.byte	0x00, 0xf4, 0x21, 0x00


	//----- nvinfo : EIATTR_KPARAM_INFO
	.align		4
.L_16:
        /*0038*/ 	.byte	0x04, 0x17
        /*003a*/ 	.short	(.L_18 - .L_17)
.L_17:
        /*003c*/ 	.word	0x00000000
        /*0040*/ 	.short	0x0002
        /*0042*/ 	.short	0x0010
        /*0044*/ 	.byte	0x00, 0xf4, 0x21, 0x00


	//----- nvinfo : EIATTR_KPARAM_INFO
	.align		4
.L_18:
        /*0048*/ 	.byte	0x04, 0x17
        /*004a*/ 	.short	(.L_20 - .L_19)
.L_19:
        /*004c*/ 	.word	0x00000000
        /*0050*/ 	.short	0x0001
        /*0052*/ 	.short	0x0008
        /*0054*/ 	.byte	0x00, 0xf4, 0x21, 0x00


	//----- nvinfo : EIATTR_KPARAM_INFO
	.align		4
.L_20:
        /*0058*/ 	.byte	0x04, 0x17
        /*005a*/ 	.short	(.L_22 - .L_21)
.L_21:
        /*005c*/ 	.word	0x00000000
        /*0060*/ 	.short	0x0000
        /*0062*/ 	.short	0x0000
        /*0064*/ 	.byte	0x00, 0xf4, 0x21, 0x00


	//----- nvinfo : EIATTR_SPARSE_MMA_MASK
	.align		4
.L_22:
        /*0068*/ 	.byte	0x03, 0x50
        /*006a*/ 	.short	0x0000


	//----- nvinfo : EIATTR_MAXREG_COUNT
	.align		4
        /*006c*/ 	.byte	0x03, 0x1b
        /*006e*/ 	.short	0x0080


	//----- nvinfo : EIATTR_COOP_GROUP_MASK_REGIDS
	.align		4
        /*0070*/ 	.byte	0x04, 0x29
        /*0072*/ 	.short	(.L_24 - .L_23)


	//   ....[0]....
.L_23:
        /*0074*/ 	.word	0xffffffff


	//   ....[1]....
        /*0078*/ 	.word	0xffffffff


	//   ....[2]....
        /*007c*/ 	.word	0xffffffff


	//   ....[3]....
        /*0080*/ 	.word	0xffffffff


	//   ....[4]....
        /*0084*/ 	.word	0xffffffff


	//   ....[5]....
        /*0088*/ 	.word	0xffffffff


	//   ....[6]....
        /*008c*/ 	.word	0xffffffff


	//   ....[7]....
        /*0090*/ 	.word	0xffffffff


	//   ....[8]....
        /*0094*/ 	.word	0xffffffff


	//   ....[9]....
        /*0098*/ 	.word	0xffffffff


	//   ....[10]....
        /*009c*/ 	.word	0xffffffff


	//   ....[11]....
        /*00a0*/ 	.word	0xffffffff


	//   ....[12]....
        /*00a4*/ 	.word	0xffffffff


	//   ....[13]....
        /*00a8*/ 	.word	0xffffffff


	//   ....[14]....
        /*00ac*/ 	.word	0xffffffff


	//   ....[15]....
        /*00b0*/ 	.word	0xffffffff


	//   ....[16]....
        /*00b4*/ 	.word	0xffffffff


	//   ....[17]....
        /*00b8*/ 	.word	0xffffffff


	//   ....[18]....
        /*00bc*/ 	.word	0xffffffff


	//   ....[19]....
        /*00c0*/ 	.word	0xffffffff


	//   ....[20]....
        /*00c4*/ 	.word	0xffffffff


	//   ....[21]....
        /*00c8*/ 	.word	0xffffffff


	//----- nvinfo : EIATTR_COOP_GROUP_INSTR_OFFSETS
	.align		4
.L_24:
        /*00cc*/ 	.byte	0x04, 0x28
        /*00ce*/ 	.short	(.L_26 - .L_25)


	//   ....[0]....
.L_25:
        /*00d0*/ 	.word	0x00001020


	//   ....[1]....
        /*00d4*/ 	.word	0x00001090


	//   ....[2]....
        /*00d8*/ 	.word	0x00001190


	//   ....[3]....
        /*00dc*/ 	.word	0x000011c0


	//   ....[4]....
        /*00e0*/ 	.word	0x000012f0


	//   ....[5]....
        /*00e4*/ 	.word	0x00001330


	//   ....[6]....
        /*00e8*/ 	.word	0x00001420


	//   ....[7]....
        /*00ec*/ 	.word	0x00001450


	//   ....[8]....
        /*00f0*/ 	.word	0x00001540


	//   ....[9]....
        /*00f4*/ 	.word	0x000015a0


	//   ....[10]....
        /*00f8*/ 	.word	0x000016d0


	//   ....[11]....
        /*00fc*/ 	.word	0x000016e0


	//   ....[12]....
        /*0100*/ 	.word	0x00001720


	//   ....[13]....
        /*0104*/ 	.word	0x00001760


	//   ....[14]....
        /*0108*/ 	.word	0x000017e0


	//   ....[15]....
        /*010c*/ 	.word	0x000018a0


	//   ....[16]....
        /*0110*/ 	.word	0x000018e0


	//   ....[17]....
        /*0114*/ 	.word	0x00001960


	//   ....[18]....
        /*0118*/ 	.word	0x00001a00


	//   ....[19]....
        /*011c*/ 	.word	0x00001a40


	//   ....[20]....
        /*0120*/ 	.word	0x00001b10


	//   ....[21]....
        /*0124*/ 	.word	0x00001b60


	//----- nvinfo : EIATTR_EXIT_INSTR_OFFSETS
	.align		4
.L_26:
        /*0128*/ 	.byte	0x04, 0x1c
        /*012a*/ 	.short	(.L_28 - .L_27)


	//   ....[0]....
.L_27:
        /*012c*/ 	.word	0x00001cf0


	//   ....[1]....
        /*0130*/ 	.word	0x00001d30


	//----- nvinfo : EIATTR_REQNTID
	.align		4
.L_28:
        /*0134*/ 	.byte	0x04, 0x10
        /*0136*/ 	.short	(.L_30 - .L_29)
.L_29:
        /*0138*/ 	.word	0x00000200
        /*013c*/ 	.word	0x00000001
        /*0140*/ 	.word	0x00000001


	//----- nvinfo : EIATTR_CBANK_PARAM_SIZE
	.align		4
.L_30:
        /*0144*/ 	.byte	0x03, 0x19
        /*0146*/ 	.short	0x0028


	//----- nvinfo : EIATTR_PARAM_CBANK
	.align		4
        /*0148*/ 	.byte	0x04, 0x0a
        /*014a*/ 	.short	(.L_32 - .L_31)
	.align		4
.L_31:
        /*014c*/ 	.word	index@(.nv.constant0.triton_red_fused_convolution_native_group_norm_13)
        /*0150*/ 	.short	0x0210
        /*0152*/ 	.short	0x0028


	//----- nvinfo : EIATTR_SW_WAR
	.align		4
.L_32:
        /*0154*/ 	.byte	0x04, 0x36
        /*0156*/ 	.short	(.L_34 - .L_33)
.L_33:
        /*0158*/ 	.word	0x00000008
.L_34:


//--------------------- .nv.callgraph             --------------------------
	.section	.nv.callgraph,"",@"SHT_CUDA_CALLGRAPH"
	.align	4
	.sectionentsize	8
	.align		4
        /*0000*/ 	.word	0x00000000
	.align		4
        /*0004*/ 	.word	0xffffffff
	.align		4
        /*0008*/ 	.word	0x00000000
	.align		4
        /*000c*/ 	.word	0xfffffffe
	.align		4
        /*0010*/ 	.word	0x00000000
	.align		4
        /*0014*/ 	.word	0xfffffffd
	.align		4
        /*0018*/ 	.word	0x00000000
	.align		4
        /*001c*/ 	.word	0xfffffffc


//--------------------- .nv.constant4             --------------------------
	.section	.nv.constant4,"a",@progbits
	.align	8
	.align		8
.nv.constant4:
        /*0000*/ 	.dword	_$_str


//--------------------- .text.triton_red_fused_convolution_native_group_norm_13 --------------------------
	.section	.text.triton_red_fused_convolution_native_group_norm_13,"ax",@progbits
	.sectionflags	@"SHF_BARRIERS=1"
	.align	128
        .global         triton_red_fused_convolution_native_group_norm_13
        .type           triton_red_fused_convolution_native_group_norm_13,@function
        .size           triton_red_fused_convolution_native_group_norm_13,(.L_x_3 - triton_red_fused_convolution_native_group_norm_13)
        .other          triton_red_fused_convolution_native_group_norm_13,@"STO_CUDA_ENTRY STV_DEFAULT"
triton_red_fused_convolution_native_group_norm_13:
.text.triton_red_fused_convolution_native_group_norm_13:
[----:B------:R-:W0:Y:S02]  /*0000*/  LDC R1, c[0x0][0x28] ;  /* 0x00000a00ff017b82 */ /* 0x000e240000000800 */
[----:B------:R-:W1:Y:S01]  /*0010*/  S2R R18, SR_TID.X ;  /* 0x0000000000127919 */ /* 0x000e620000002100 */
[----:B------:R-:W2:Y:S01]  /*0020*/  LDC.64 R2, c[0x0][0x210] ;  /* 0x00008400ff027b82 */ /* 0x000ea20000000a00 */
[----:B------:R-:W-:Y:S01]  /*0030*/  UMOV UR4, 0x400 ;  /* 0x0000040000047882 */ /* 0x000fe20000000000 */
[----:B------:R-:W-:Y:S01]  /*0040*/  HFMA2.MMA R10, -RZ, RZ, 0, 0 ;  /* 0x00000000ff0a7435 */ /* 0x000fe200000001ff */
[----:B------:R-:W3:Y:S01]  /*0050*/  S2R R0, SR_CTAID.X ;  /* 0x0000000000007919 */ /* 0x000ee20000002500 */
[----:B------:R-:W-:Y:S02]  /*0060*/  PLOP3.LUT P0, PT, PT, PT, PT, 0x80, 0x0 ;  /* 0x000000000000781c */ /* 0x000fe40003f0f070 */
[----:B------:R-:W-:Y:S02]  /*0070*/  CS2R R22, SRZ ;  /* 0x0000000000167805 */ /* 0x000fe4000001ff00 */
[----:B------:R-:W-:Y:S02]  /*0080*/  MOV R33, RZ ;  /* 0x000000ff00217202 */ /* 0x000fe40000000f00 */
[----:B------:R-:W-:Y:S01]  /*0090*/  CS2R R24, SRZ ;  /* 0x0000000000187805 */ /* 0x000fe2000001ff00 */
[----:B------:R-:W4:Y:S01]  /*00a0*/  S2UR UR5, SR_CgaCtaId ;  /* 0x00000000000579c3 */ /* 0x000f220000008800 */
[----:B------:R-:W-:-:S02]  /*00b0*/  CS2R R26, SRZ ;  /* 0x00000000001a7805 */ /* 0x000fc4000001ff00 */
[----:B------:R-:W-:Y:S02]  /*00c0*/  CS2R R28, SRZ ;  /* 0x00000000001c7805 */ /* 0x000fe4000001ff00 */
[----:B------:R-:W-:Y:S02]  /*00d0*/  CS2R R30, SRZ ;  /* 0x00000000001e7805 */ /* 0x000fe4000001ff00 */
[----:B------:R-:W-:Y:S01]  /*00e0*/  CS2R R20, SRZ ;  /* 0x0000000000147805 */ /* 0x000fe2000001ff00 */
[----:B------:R-:W-:Y:S01]  /*00f0*/  ULDC.64 UR8, c[0x0][0x208] ;  /* 0x0000820000087ab9 */ /* 0x000fe20000000a00 */
[----:B------:R-:W-:Y:S01]  /*0100*/  ULDC.64 UR10, c[0x0][0x220] ;  /* 0x00008800000a7ab9 */ /* 0x000fe20000000a00 */
[C---:B-1----:R-:W-:Y:S01]  /*0110*/  SHF.L.U32 R4, R18.reuse, 0x2, RZ ;  /* 0x0000000212047819 */ /* 0x042fe200000006ff */
[----:B----4-:R-:W-:Y:S01]  /*0120*/  UPRMT UR4, UR5, 0x654, UR4 ;  /* 0x0000065405047896 */ /* 0x010fe20008000004 */
[----:B------:R-:W-:Y:S02]  /*0130*/  LOP3.LUT R19, R18, 0x1ff, RZ, 0xc0, !PT ;  /* 0x000001ff12137812 */ /* 0x000fe400078ec0ff */
[----:B------:R-:W-:-:S02]  /*0140*/  LOP3.LUT R5, R4, 0x7fc, RZ, 0xc0, !PT ;  /* 0x000007fc04057812 */ /* 0x000fc400078ec0ff */
[C---:B------:R-:W-:Y:S02]  /*0150*/  LOP3.LUT R38, R19.reuse, 0x200, RZ, 0xfc, !PT ;  /* 0x0000020013267812 */ /* 0x040fe400078efcff */
[C---:B---3--:R-:W-:Y:S02]  /*0160*/  LEA R7, R0.reuse, R5, 0xc ;  /* 0x0000000500077211 */ /* 0x048fe400078e60ff */
[C---:B------:R-:W-:Y:S02]  /*0170*/  LOP3.LUT R39, R19.reuse, 0x400, RZ, 0xfc, !PT ;  /* 0x0000040013277812 */ /* 0x040fe400078efcff */
[----:B------:R-:W-:Y:S01]  /*0180*/  LOP3.LUT R41, R19, 0x600, RZ, 0xfc, !PT ;  /* 0x0000060013297812 */ /* 0x000fe200078efcff */
[----:B--2---:R-:W-:Y:S01]  /*0190*/  IMAD.WIDE R2, R7, 0x4, R2 ;  /* 0x0000000407027825 */ /* 0x004fe200078e0202 */
[----:B------:R-:W-:Y:S02]  /*01a0*/  SHF.R.S32.HI R7, RZ, 0x1f, R0 ;  /* 0x0000001fff077819 */ /* 0x000fe40000011400 */
[----:B------:R-:W-:-:S02]  /*01b0*/  ISETP.GE.AND P1, PT, R0, 0x800, PT ;  /* 0x000008000000780c */ /* 0x000fc40003f26270 */
[----:B------:R-:W-:Y:S02]  /*01c0*/  LEA.HI R7, R7, R0, RZ, 0x3 ;  /* 0x0000000007077211 */ /* 0x000fe400078f18ff */
[----:B------:R-:W-:Y:S02]  /*01d0*/  LEA R32, R19, UR4, 0x3 ;  /* 0x0000000413207c11 */ /* 0x000fe4000f8e18ff */
[----:B------:R-:W-:Y:S02]  /*01e0*/  LOP3.LUT R7, R7, 0x3fffff8, RZ, 0xc0, !PT ;  /* 0x03fffff807077812 */ /* 0x000fe400078ec0ff */
[----:B------:R-:W-:Y:S02]  /*01f0*/  LEA R35, R19, UR4, 0x2 ;  /* 0x0000000413237c11 */ /* 0x000fe4000f8e10ff */
[----:B------:R-:W-:Y:S02]  /*0200*/  IADD3 R7, -R7, R0, RZ ;  /* 0x0000000007077210 */ /* 0x000fe40007ffe1ff */
[----:B------:R-:W-:-:S02]  /*0210*/  LEA R34, R5, UR4, 0x3 ;  /* 0x0000000405227c11 */ /* 0x000fc4000f8e18ff */
[----:B------:R-:W-:Y:S02]  /*0220*/  SHF.L.U32 R37, R7, 0x6, RZ ;  /* 0x0000000607257819 */ /* 0x000fe400000006ff */
[----:B------:R-:W-:Y:S02]  /*0230*/  LEA R36, R5, UR4, 0x2 ;  /* 0x0000000405247c11 */ /* 0x000fe4000f8e10ff */
[----:B------:R-:W-:Y:S02]  /*0240*/  LEA R38, R38, UR4, 0x3 ;  /* 0x0000000426267c11 */ /* 0x000fe4000f8e18ff */
[----:B------:R-:W-:Y:S02]  /*0250*/  LEA R39, R39, UR4, 0x3 ;  /* 0x0000000427277c11 */ /* 0x000fe4000f8e18ff */
[----:B------:R-:W-:Y:S02]  /*0260*/  LEA R41, R41, UR4, 0x3 ;  /* 0x0000000429297c11 */ /* 0x000fe4000f8e18ff */
[----:B------:R-:W-:-:S07]  /*0270*/  SHF.R.S32.HI R40, RZ, 0x1f, R37 ;  /* 0x0000001fff287819 */ /* 0x000fce0000011425 */
.L_x_1:
[C---:B0-----:R-:W-:Y:S02]  /*0280*/  LEA R8, P2, R10.reuse, R2, 0x2 ;  /* 0x000000020a087211 */ /* 0x041fe400078410ff */
[----:B------:R-:W-:Y:S02]  /*0290*/  CS2R R4, SRZ ;  /* 0x0000000000047805 */ /* 0x000fe4000001ff00 */
[----:B------:R-:W-:Y:S02]  /*02a0*/  CS2R R6, SRZ ;  /* 0x0000000000067805 */ /* 0x000fe4000001ff00 */
[----:B------:R-:W-:-:S05]  /*02b0*/  LEA.HI.X R9, R10, R3, R33, 0x2, P2 ;  /* 0x000000030a097211 */ /* 0x000fca00010f1421 */
[----:B------:R-:W2:Y:S01]  /*02c0*/  @!P1 LDG.E.EF.128 R4, desc[UR8][R8.64] ;  /* 0x0000000808049981 */ /* 0x000ea2000c0e1d00 */
[----:B------:R-:W-:Y:S02]  /*02d0*/  LOP3.LUT R16, R10, 0x1ff, R18, 0xf8, !PT ;  /* 0x000001ff0a107812 */ /* 0x000fe400078ef812 */
[----:B------:R-:W-:Y:S02]  /*02e0*/  CS2R R46, SRZ ;  /* 0x00000000002e7805 */ /* 0x000fe4000001ff00 */
[----:B------:R-:W-:Y:S02]  /*02f0*/  LOP3.LUT R14, R10, 0x200, R19, 0xfe, !PT ;  /* 0x000002000a0e7812 */ /* 0x000fe400078efe13 */
[----:B------:R-:W-:Y:S02]  /*0300*/  LOP3.LUT R12, R10, 0x400, R19, 0xfe, !PT ;  /* 0x000004000a0c7812 */ /* 0x000fe400078efe13 */
[----:B------:R-:W-:Y:S02]  /*0310*/  LOP3.LUT R10, R10, 0x600, R19, 0xfe, !PT ;  /* 0x000006000a0a7812 */ /* 0x000fe400078efe13 */
[----:B------:R-:W-:-:S02]  /*0320*/  SHF.R.U32.HI R11, RZ, 0x6, R33 ;  /* 0x00000006ff0b7819 */ /* 0x000fc40000011621 */
[--C-:B------:R-:W-:Y:S02]  /*0330*/  SHF.R.U64 R16, R16, 0x6, R33.reuse ;  /* 0x0000000610107819 */ /* 0x100fe40000001221 */
[--C-:B------:R-:W-:Y:S02]  /*0340*/  SHF.R.U64 R14, R14, 0x6, R33.reuse ;  /* 0x000000060e0e7819 */ /* 0x100fe40000001221 */
[--C-:B------:R-:W-:Y:S02]  /*0350*/  SHF.R.U64 R12, R12, 0x6, R33.reuse ;  /* 0x000000060c0c7819 */ /* 0x100fe40000001221 */
[----:B------:R-:W-:Y:S02]  /*0360*/  SHF.R.U64 R10, R10, 0x6, R33 ;  /* 0x000000060a0a7819 */ /* 0x000fe40000001221 */
[----:B------:R-:W-:Y:S02]  /*0370*/  LOP3.LUT R42, R11, R40, RZ, 0xfc, !PT ;  /* 0x000000280b2a7212 */ /* 0x000fe400078efcff */
[----:B------:R-:W-:-:S02]  /*0380*/  LOP3.LUT R11, R16, R37, RZ, 0xfc, !PT ;  /* 0x00000025100b7212 */ /* 0x000fc400078efcff */
[-C--:B------:R-:W-:Y:S02]  /*0390*/  LOP3.LUT R13, R14, R37.reuse, RZ, 0xfc, !PT ;  /* 0x000000250e0d7212 */ /* 0x080fe400078efcff */
[-C--:B------:R-:W-:Y:S02]  /*03a0*/  LOP3.LUT R15, R12, R37.reuse, RZ, 0xfc, !PT ;  /* 0x000000250c0f7212 */ /* 0x080fe400078efcff */
[----:B------:R-:W-:Y:S02]  /*03b0*/  LOP3.LUT R17, R10, R37, RZ, 0xfc, !PT ;  /* 0x000000250a117212 */ /* 0x000fe400078efcff */
[----:B------:R-:W-:Y:S02]  /*03c0*/  LEA R10, P2, R11, UR10, 0x2 ;  /* 0x0000000a0b0a7c11 */ /* 0x000fe4000f8410ff */
[----:B------:R-:W-:Y:S02]  /*03d0*/  LEA R12, P3, R13, UR10, 0x2 ;  /* 0x0000000a0d0c7c11 */ /* 0x000fe4000f8610ff */
[----:B------:R-:W-:-:S02]  /*03e0*/  LEA R14, P4, R15, UR10, 0x2 ;  /* 0x0000000a0f0e7c11 */ /* 0x000fc4000f8810ff */
[----:B------:R-:W-:Y:S02]  /*03f0*/  LEA R16, P5, R17, UR10, 0x2 ;  /* 0x0000000a11107c11 */ /* 0x000fe4000f8a10ff */
[----:B------:R-:W-:Y:S02]  /*0400*/  CS2R R48, SRZ ;  /* 0x0000000000307805 */ /* 0x000fe4000001ff00 */
[----:B------:R-:W-:Y:S02]  /*0410*/  MOV R44, RZ ;  /* 0x000000ff002c7202 */ /* 0x000fe40000000f00 */
[--C-:B------:R-:W-:Y:S01]  /*0420*/  LEA.HI.X R11, R11, UR11, R42.reuse, 0x2, P2 ;  /* 0x0000000b0b0b7c11 */ /* 0x100fe200090f142a */
[----:B------:R-:W-:Y:S01]  /*0430*/  BAR.SYNC.DEFER_BLOCKING 0x0 ;  /* 0x0000000000007b1d */ /* 0x000fe20000010000 */
[--C-:B------:R-:W-:Y:S02]  /*0440*/  LEA.HI.X R13, R13, UR11, R42.reuse, 0x2, P3 ;  /* 0x0000000b0d0d7c11 */ /* 0x100fe400098f142a */
[----:B------:R-:W-:-:S02]  /*0450*/  LEA.HI.X R15, R15, UR11, R42, 0x2, P4 ;  /* 0x0000000b0f0f7c11 */ /* 0x000fc4000a0f142a */
[----:B------:R-:W-:Y:S02]  /*0460*/  LEA.HI.X R17, R17, UR11, R42, 0x2, P5 ;  /* 0x0000000b11117c11 */ /* 0x000fe4000a8f142a */
[----:B--2---:R-:W-:Y:S02]  /*0470*/  SEL R43, R4, RZ, !P1 ;  /* 0x000000ff042b7207 */ /* 0x004fe40004800000 */
[----:B------:R-:W-:Y:S02]  /*0480*/  SEL R5, R5, RZ, !P1 ;  /* 0x000000ff05057207 */ /* 0x000fe40004800000 */
[----:B------:R-:W-:Y:S01]  /*0490*/  SEL R45, R6, RZ, !P1 ;  /* 0x000000ff062d7207 */ /* 0x000fe20004800000 */
[----:B------:R0:W-:Y:S01]  /*04a0*/  STS [R34], R43 ;  /* 0x0000002b22007388 */ /* 0x0001e20000000800 */
[----:B------:R-:W-:-:S03]  /*04b0*/  SEL R7, R7, RZ, !P1 ;  /* 0x000000ff07077207 */ /* 0x000fc60004800000 */
[----:B------:R-:W-:Y:S04]  /*04c0*/  STS [R34+0x8], R5 ;  /* 0x0000080522007388 */ /* 0x000fe80000000800 */
[----:B------:R-:W-:Y:S04]  /*04d0*/  STS [R34+0x10], R45 ;  /* 0x0000102d22007388 */ /* 0x000fe80000000800 */
[----:B------:R-:W-:Y:S01]  /*04e0*/  STS [R34+0x18], R7 ;  /* 0x0000180722007388 */ /* 0x000fe20000000800 */
[----:B------:R-:W-:Y:S06]  /*04f0*/  BAR.SYNC.DEFER_BLOCKING 0x0 ;  /* 0x0000000000007b1d */ /* 0x000fec0000010000 */
[----:B------:R-:W0:Y:S04]  /*0500*/  @!P1 LDG.E.EL R44, desc[UR8][R10.64] ;  /* 0x000000080a2c9981 */ /* 0x000e28000c2e1900 */
[----:B------:R1:W2:Y:S04]  /*0510*/  @!P1 LDG.E.EL R46, desc[UR8][R12.64] ;  /* 0x000000080c2e9981 */ /* 0x0002a8000c2e1900 */
[----:B------:R3:W4:Y:S04]  /*0520*/  @!P1 LDG.E.EL R47, desc[UR8][R14.64] ;  /* 0x000000080e2f9981 */ /* 0x000728000c2e1900 */
[----:B------:R-:W5:Y:S01]  /*0530*/  @!P1 LDG.E.EL R48, desc[UR8][R16.64] ;  /* 0x0000000810309981 */ /* 0x000f62000c2e1900 */
[----:B-1----:R-:W-:-:S03]  /*0540*/  MOV R12, 0x3f800000 ;  /* 0x3f800000000c7802 */ /* 0x002fc60000000f00 */
[----:B------:R-:W1:Y:S01]  /*0550*/  LDS R4, [R32] ;  /* 0x0000000020047984 */ /* 0x000e620000000800 */
[----:B------:R-:W-:Y:S02]  /*0560*/  MOV R13, 0x3f800000 ;  /* 0x3f800000000d7802 */ /* 0x000fe40000000f00 */
[----:B---3--:R-:W-:Y:S01]  /*0570*/  MOV R14, 0x3f800000 ;  /* 0x3f800000000e7802 */ /* 0x008fe20000000f00 */
[----:B------:R-:W3:Y:S04]  /*0580*/  LDS R42, [R38] ;  /* 0x00000000262a7984 */ /* 0x000ee80000000800 */
[----:B------:R-:W0:Y:S04]  /*0590*/  LDS R5, [R39] ;  /* 0x0000000027057984 */ /* 0x000e280000000800 */
[----:B------:R-:W0:Y:S02]  /*05a0*/  LDS R6, [R41] ;  /* 0x0000000029067984 */ /* 0x000e240000000800 */
[----:B0-----:R-:W-:-:S02]  /*05b0*/  SEL R43, R44, RZ, !P1 ;  /* 0x000000ff2c2b7207 */ /* 0x001fc40004800000 */
[----:B--2---:R-:W-:-:S03]  /*05c0*/  SEL R11, R46, RZ, !P1 ;  /* 0x000000ff2e0b7207 */ /* 0x004fc60004800000 */
[----:B-1----:R-:W-:Y:S01]  /*05d0*/  FADD R10, R4, R43 ;  /* 0x0000002b040a7221 */ /* 0x002fe20000000000 */
[----:B----4-:R-:W-:Y:S01]  /*05e0*/  SEL R44, R47, RZ, !P1 ;  /* 0x000000ff2f2c7207 */ /* 0x010fe20004800000 */
[----:B---3--:R-:W-:Y:S01]  /*05f0*/  FADD R42, R42, R11 ;  /* 0x0000000b2a2a7221 */ /* 0x008fe20000000000 */
[----:B------:R-:W-:Y:S02]  /*0600*/  CS2R R46, SRZ ;  /* 0x00000000002e7805 */ /* 0x000fe4000001ff00 */
[----:B------:R-:W-:Y:S02]  /*0610*/  MOV R11, 0x3f800000 ;  /* 0x3f800000000b7802 */ /* 0x000fe40000000f00 */
[----:B-----5:R-:W-:Y:S01]  /*0620*/  SEL R7, R48, RZ, !P1 ;  /* 0x000000ff30077207 */ /* 0x020fe20004800000 */
[----:B------:R-:W-:Y:S01]  /*0630*/  FADD R16, R5, R44 ;  /* 0x0000002c05107221 */ /* 0x000fe20000000000 */
[----:B------:R-:W-:Y:S02]  /*0640*/  MOV R48, RZ ;  /* 0x000000ff00307202 */ /* 0x000fe40000000f00 */
[----:B------:R-:W-:Y:S01]  /*0650*/  MOV R17, R10 ;  /* 0x0000000a00117202 */ /* 0x000fe20000000f00 */
[----:B------:R-:W-:Y:S01]  /*0660*/  FADD R15, R6, R7 ;  /* 0x00000007060f7221 */ /* 0x000fe20000000000 */
[----:B------:R-:W-:-:S02]  /*0670*/  MOV R43, R42 ;  /* 0x0000002a002b7202 */ /* 0x000fc40000000f00 */
[----:B------:R-:W-:Y:S02]  /*0680*/  MOV R44, R16 ;  /* 0x00000010002c7202 */ /* 0x000fe40000000f00 */
[----:B------:R-:W-:Y:S01]  /*0690*/  MOV R45, R15 ;  /* 0x0000000f002d7202 */ /* 0x000fe20000000f00 */
[----:B------:R-:W-:Y:S06]  /*06a0*/  @P0 BRA `(.L_x_0) ;  /* 0x0000000000e00947 */ /* 0x000fec0003800000 */
[----:B------:R-:W-:Y:S01]  /*06b0*/  FADD R11, R22, 1 ;  /* 0x3f800000160b7421 */ /* 0x000fe20000000000 */
[----:B------:R-:W-:Y:S01]  /*06c0*/  FADD R5, R10, -R30 ;  /* 0x8000001e0a057221 */ /* 0x000fe20000000000 */
[----:B------:R-:W-:Y:S01]  /*06d0*/  FADD R12, R23, 1 ;  /* 0x3f800000170c7421 */ /* 0x000fe20000000000 */
[----:B------:R-:W-:Y:S01]  /*06e0*/  FADD R4, R42, -R31 ;  /* 0x8000001f2a047221 */ /* 0x000fe20000000000 */
[C---:B------:R-:W-:Y:S01]  /*06f0*/  FMUL R6, R11.reuse, 0.25 ;  /* 0x3e8000000b067820 */ /* 0x040fe20000400000 */
[----:B------:R-:W-:Y:S01]  /*0700*/  FSETP.GEU.AND P6, PT, |R11|, 1.175494350822287508e-38, PT ;  /* 0x008000000b00780b */ /* 0x000fe20003fce200 */
[----:B------:R-:W-:Y:S01]  /*0710*/  FMUL R44, R5, 0.25 ;  /* 0x3e800000052c7820 */ /* 0x000fe20000400000 */
[----:B------:R-:W-:Y:S01]  /*0720*/  FSETP.GT.AND P2, PT, |R11|, 8.50705917302346158658e+37, PT ;  /* 0x7e8000000b00780b */ /* 0x000fe20003f44200 */
[----:B------:R-:W-:Y:S01]  /*0730*/  FADD R13, R24, 1 ;  /* 0x3f800000180d7421 */ /* 0x000fe20000000000 */
[----:B------:R-:W-:Y:S01]  /*0740*/  FADD R14, R25, 1 ;  /* 0x3f800000190e7421 */ /* 0x000fe20000000000 */
[C---:B------:R-:W-:Y:S01]  /*0750*/  FSETP.GEU.AND P4, PT, |R12|.reuse, 1.175494350822287508e-38, PT ;  /* 0x008000000c00780b */ /* 0x040fe20003f8e200 */
[----:B------:R-:W-:Y:S01]  /*0760*/  FMUL R7, R12, 0.25 ;  /* 0x3e8000000c077820 */ /* 0x000fe20000400000 */
[----:B------:R-:W-:Y:S01]  /*0770*/  FSEL R6, R6, R11, P2 ;  /* 0x0000000b06067208 */ /* 0x000fe20001000000 */
[----:B------:R-:W-:Y:S01]  /*0780*/  FMUL R43, R4, 0.25 ;  /* 0x3e800000042b7820 */ /* 0x000fe20000400000 */
[----:B------:R-:W-:Y:S01]  /*0790*/  FSEL R44, R44, R5, P2 ;  /* 0x000000052c2c7208 */ /* 0x000fe20001000000 */
[C---:B------:R-:W-:Y:S01]  /*07a0*/  FMUL R46, R13.reuse, 0.25 ;  /* 0x3e8000000d2e7820 */ /* 0x040fe20000400000 */
[----:B------:R-:W-:Y:S01]  /*07b0*/  FSETP.GT.AND P5, PT, |R12|, 8.50705917302346158658e+37, PT ;  /* 0x7e8000000c00780b */ /* 0x000fe20003fa4200 */
[----:B------:R-:W-:Y:S01]  /*07c0*/  FMUL R47, R14, 0.25 ;  /* 0x3e8000000e2f7820 */ /* 0x000fe20000400000 */
[----:B------:R-:W-:Y:S01]  /*07d0*/  @!P6 FMUL R6, R6, 16777216 ;  /* 0x4b8000000606e820 */ /* 0x000fe20000400000 */
[----:B------:R-:W-:Y:S01]  /*07e0*/  @!P6 FMUL R44, R44, 16777216 ;  /* 0x4b8000002c2ce820 */ /* 0x000fe20000400000 */
[----:B------:R-:W-:Y:S01]  /*07f0*/  FSETP.GEU.AND P2, PT, |R13|, 1.175494350822287508e-38, PT ;  /* 0x008000000d00780b */ /* 0x000fe20003f4e200 */
[----:B------:R-:W-:Y:S01]  /*0800*/  FADD R49, R16, -R21 ;  /* 0x8000001510317221 */ /* 0x000fe20000000000 */
[----:B------:R-:W-:Y:S01]  /*0810*/  FSETP.GEU.AND P6, PT, |R14|, 1.175494350822287508e-38, PT ;  /* 0x008000000e00780b */ /* 0x000fe20003fce200 */
[----:B------:R-:W0:Y:S01]  /*0820*/  MUFU.RCP R17, R6 ;  /* 0x0000000600117308 */ /* 0x000e220000001000 */
[----:B------:R-:W-:Y:S01]  /*0830*/  FSEL R7, R7, R12, P5 ;  /* 0x0000000c07077208 */ /* 0x000fe20002800000 */
[----:B------:R-:W-:Y:S01]  /*0840*/  FADD R48, R15, -R20 ;  /* 0x800000140f307221 */ /* 0x000fe20000000000 */
[----:B------:R-:W-:-:S02]  /*0850*/  FSEL R43, R43, R4, P5 ;  /* 0x000000042b2b7208 */ /* 0x000fc40002800000 */
[----:B------:R-:W-:Y:S01]  /*0860*/  FSETP.GT.AND P3, PT, |R13|, 8.50705917302346158658e+37, PT ;  /* 0x7e8000000d00780b */ /* 0x000fe20003f64200 */
[----:B------:R-:W-:Y:S01]  /*0870*/  @!P4 FMUL R7, R7, 16777216 ;  /* 0x4b8000000707c820 */ /* 0x000fe20000400000 */
[----:B------:R-:W-:Y:S01]  /*0880*/  FSETP.GT.AND P5, PT, |R14|, 8.50705917302346158658e+37, PT ;  /* 0x7e8000000e00780b */ /* 0x000fe20003fa4200 */
[----:B------:R-:W-:Y:S01]  /*0890*/  @!P4 FMUL R43, R43, 16777216 ;  /* 0x4b8000002b2bc820 */ /* 0x000fe20000400000 */
[----:B------:R-:W-:Y:S02]  /*08a0*/  FSEL R45, R46, R13, P3 ;  /* 0x0000000d2e2d7208 */ /* 0x000fe40001800000 */
[----:B------:R-:W-:Y:S01]  /*08b0*/  FSEL R47, R47, R14, P5 ;  /* 0x0000000e2f2f7208 */ /* 0x000fe20002800000 */
[----:B------:R1:W2:Y:S02]  /*08c0*/  MUFU.RCP R46, R7 ;  /* 0x00000007002e7308 */ /* 0x0002a40000001000 */
[----:B------:R-:W-:Y:S01]  /*08d0*/  @!P2 FMUL R45, R45, 16777216 ;  /* 0x4b8000002d2da820 */ /* 0x000fe20000400000 */
[----:B0-----:R-:W-:Y:S01]  /*08e0*/  FFMA R17, R17, R44, R30 ;  /* 0x0000002c11117223 */ /* 0x001fe2000000001e */
[----:B------:R-:W-:Y:S01]  /*08f0*/  @!P6 FMUL R47, R47, 16777216 ;  /* 0x4b8000002f2fe820 */ /* 0x000fe20000400000 */
[----:B------:R-:W-:-:S03]  /*0900*/  FMUL R44, R49, 0.25 ;  /* 0x3e800000312c7820 */ /* 0x000fc60000400000 */
[----:B------:R-:W0:Y:S01]  /*0910*/  MUFU.RCP R6, R45 ;  /* 0x0000002d00067308 */ /* 0x000e220000001000 */
[----:B-1----:R-:W-:Y:S01]  /*0920*/  FMUL R7, R48, 0.25 ;  /* 0x3e80000030077820 */ /* 0x002fe20000400000 */
[----:B------:R-:W-:-:S04]  /*0930*/  FSEL R44, R44, R49, P3 ;  /* 0x000000312c2c7208 */ /* 0x000fc80001800000 */
[----:B------:R-:W-:Y:S01]  /*0940*/  FSEL R7, R7, R48, P5 ;  /* 0x0000003007077208 */ /* 0x000fe20002800000 */
[----:B------:R-:W-:Y:S01]  /*0950*/  @!P2 FMUL R44, R44, 16777216 ;  /* 0x4b8000002c2ca820 */ /* 0x000fe20000400000 */
[----:B------:R-:W1:Y:S01]  /*0960*/  MUFU.RCP R47, R47 ;  /* 0x0000002f002f7308 */ /* 0x000e620000001000 */
[----:B--2---:R-:W-:Y:S02]  /*0970*/  FFMA R43, R46, R43, R31 ;  /* 0x0000002b2e2b7223 */ /* 0x004fe4000000001f */
[----:B------:R-:W-:Y:S02]  /*0980*/  @!P6 FMUL R7, R7, 16777216 ;  /* 0x4b8000000707e820 */ /* 0x000fe40000400000 */
[----:B------:R-:W-:Y:S01]  /*0990*/  FADD R46, R42, -R43 ;  /* 0x8000002b2a2e7221 */ /* 0x000fe20000000000 */
[----:B0-----:R-:W-:Y:S01]  /*09a0*/  FFMA R44, R6, R44, R21 ;  /* 0x0000002c062c7223 */ /* 0x001fe20000000015 */
[----:B------:R-:W-:Y:S02]  /*09b0*/  FADD R6, R10, -R17 ;  /* 0x800000110a067221 */ /* 0x000fe40000000000 */
[----:B------:R-:W-:Y:S01]  /*09c0*/  FFMA R46, R4, R46, R27 ;  /* 0x0000002e042e7223 */ /* 0x000fe2000000001b */
[----:B------:R-:W-:Y:S01]  /*09d0*/  FADD R4, R16, -R44 ;  /* 0x8000002c10047221 */ /* 0x000fe20000000000 */
[----:B-1----:R-:W-:Y:S01]  /*09e0*/  FFMA R45, R47, R7, R20 ;  /* 0x000000072f2d7223 */ /* 0x002fe20000000014 */
[----:B------:R-:W-:-:S02]  /*09f0*/  FFMA R47, R5, R6, R26 ;  /* 0x00000006052f7223 */ /* 0x000fc4000000001a */
[----:B------:R-:W-:Y:S01]  /*0a00*/  FFMA R49, R49, R4, R28 ;  /* 0x0000000431317223 */ /* 0x000fe2000000001c */
[----:B------:R-:W-:-:S04]  /*0a10*/  FADD R5, R15, -R45 ;  /* 0x8000002d0f057221 */ /* 0x000fc80000000000 */
[----:B------:R-:W-:-:S07]  /*0a20*/  FFMA R48, R48, R5, R29 ;  /* 0x0000000530307223 */ /* 0x000fce000000001d */
.L_x_0:
[----:B------:R-:W-:Y:S01]  /*0a30*/  BAR.SYNC.DEFER_BLOCKING 0x0 ;  /* 0x0000000000007b1d */ /* 0x000fe20000010000 */
[----:B------:R-:W-:Y:S02]  /*0a40*/  PLOP3.LUT P2, PT, P0, PT, PT, 0x80, 0x0 ;  /* 0x000000000000781c */ /* 0x000fe4000074f070 */
[----:B------:R-:W-:Y:S02]  /*0a50*/  FSEL R30, R17, R30, !P1 ;  /* 0x0000001e111e7208 */ /* 0x000fe40004800000 */
[----:B------:R-:W-:Y:S02]  /*0a60*/  FSEL R31, R43, R31, !P1 ;  /* 0x0000001f2b1f7208 */ /* 0x000fe40004800000 */
[----:B------:R-:W-:Y:S02]  /*0a70*/  FSEL R21, R44, R21, !P1 ;  /* 0x000000152c157208 */ /* 0x000fe40004800000 */
[----:B------:R-:W-:Y:S02]  /*0a80*/  FSEL R20, R45, R20, !P1 ;  /* 0x000000142d147208 */ /* 0x000fe40004800000 */
[----:B------:R-:W-:-:S02]  /*0a90*/  FSEL R26, R47, R26, !P1 ;  /* 0x0000001a2f1a7208 */ /* 0x000fc40004800000 */
[----:B------:R-:W-:Y:S02]  /*0aa0*/  FSEL R27, R46, R27, !P1 ;  /* 0x0000001b2e1b7208 */ /* 0x000fe40004800000 */
[----:B------:R-:W-:Y:S02]  /*0ab0*/  FSEL R28, R49, R28, !P1 ;  /* 0x0000001c311c7208 */ /* 0x000fe40004800000 */
[----:B------:R-:W-:Y:S02]  /*0ac0*/  PLOP3.LUT P0, PT, PT, PT, PT, 0x8, 0x0 ;  /* 0x000000000000781c */ /* 0x000fe40003f0e170 */
[----:B------:R-:W-:Y:S02]  /*0ad0*/  FSEL R29, R48, R29, !P1 ;  /* 0x0000001d301d7208 */ /* 0x000fe40004800000 */
[----:B------:R-:W-:Y:S02]  /*0ae0*/  FSEL R22, R11, R22, !P1 ;  /* 0x000000160b167208 */ /* 0x000fe40004800000 */
[----:B------:R-:W-:Y:S01]  /*0af0*/  FSEL R23, R12, R23, !P1 ;  /* 0x000000170c177208 */ /* 0x000fe20004800000 */
[----:B------:R0:W-:Y:S01]  /*0b00*/  STS [R35], R10 ;  /* 0x0000000a23007388 */ /* 0x0001e20000000800 */
[----:B------:R-:W-:-:S02]  /*0b10*/  FSEL R24, R13, R24, !P1 ;  /* 0x000000180d187208 */ /* 0x000fc40004800000 */
[----:B------:R-:W-:Y:S01]  /*0b20*/  FSEL R25, R14, R25, !P1 ;  /* 0x000000190e197208 */ /* 0x000fe20004800000 */
[----:B------:R-:W-:Y:S04]  /*0b30*/  STS [R35+0x800], R42 ;  /* 0x0008002a23007388 */ /* 0x000fe80000000800 */
[----:B------:R-:W-:Y:S01]  /*0b40*/  STS [R35+0x1000], R16 ;  /* 0x0010001023007388 */ /* 0x000fe20000000800 */
[----:B0-----:R-:W-:-:S03]  /*0b50*/  HFMA2.MMA R10, -RZ, RZ, 0, 0.0001220703125 ;  /* 0x00000800ff0a7435 */ /* 0x001fc600000001ff */
[----:B------:R-:W-:Y:S01]  /*0b60*/  STS [R35+0x1800], R15 ;  /* 0x0018000f23007388 */ /* 0x000fe20000000800 */
[----:B------:R-:W-:Y:S06]  /*0b70*/  BAR.SYNC.DEFER_BLOCKING 0x0 ;  /* 0x0000000000007b1d */ /* 0x000fec0000010000 */
[----:B------:R-:W0:Y:S04]  /*0b80*/  LDS.128 R4, [R36] ;  /* 0x0000000024047984 */ /* 0x000e280000000c00 */
[----:B0-----:R0:W-:Y:S01]  /*0b90*/  @!P1 STG.E.128 desc[UR8][R8.64], R4 ;  /* 0x0000000408009986 */ /* 0x0011e2000c101d08 */
[----:B------:R-:W-:Y:S05]  /*0ba0*/  @P2 BRA `(.L_x_1) ;  /* 0xfffffff400b42947 */ /* 0x000fea000383ffff */
[----:B0-----:R-:W-:Y:S01]  /*0bb0*/  FADD R7, R22, R23 ;  /* 0x0000001716077221 */ /* 0x001fe20000000000 */
[----:B------:R-:W-:Y:S01]  /*0bc0*/  FMUL R8, R23, 0.25 ;  /* 0x3e80000017087820 */ /* 0x000fe20000400000 */
[----:B------:R-:W-:Y:S01]  /*0bd0*/  FADD R31, -R30, R31 ;  /* 0x0000001f1e1f7221 */ /* 0x000fe20000000100 */
[----:B------:R-:W-:Y:S01]  /*0be0*/  FMUL R12, R25, 0.25 ;  /* 0x3e800000190c7820 */ /* 0x000fe20000400000 */
[C---:B------:R-:W-:Y:S01]  /*0bf0*/  FMUL R2, R7.reuse, 0.25 ;  /* 0x3e80000007027820 */ /* 0x040fe20000400000 */
[----:B------:R-:W-:Y:S01]  /*0c00*/  BAR.SYNC.DEFER_BLOCKING 0x0 ;  /* 0x0000000000007b1d */ /* 0x000fe20000010000 */
[C---:B------:R-:W-:Y:S01]  /*0c10*/  FSETP.GEU.AND P5, PT, |R7|.reuse, 1.175494350822287508e-38, PT ;  /* 0x008000000700780b */ /* 0x040fe20003fae200 */
[----:B------:R-:W-:Y:S01]  /*0c20*/  FADD R10, R24, R7 ;  /* 0x00000007180a7221 */ /* 0x000fe20000000000 */
[----:B------:R-:W-:Y:S01]  /*0c30*/  FSETP.GT.AND P3, PT, |R7|, 8.50705917302346158658e+37, PT ;  /* 0x7e8000000700780b */ /* 0x000fe20003f64200 */
[----:B------:R-:W-:Y:S01]  /*0c40*/  FADD R27, R26, R27 ;  /* 0x0000001b1a1b7221 */ /* 0x000fe20000000000 */
[----:B------:R-:W-:Y:S01]  /*0c50*/  ISETP.EQ.AND P1, PT, R19, RZ, !P1 ;  /* 0x000000ff1300720c */ /* 0x000fe20004f22270 */
[----:B------:R-:W-:Y:S01]  /*0c60*/  FMUL R9, R10, 0.25 ;  /* 0x3e8000000a097820 */ /* 0x000fe20000400000 */
[----:B------:R-:W-:Y:S01]  /*0c70*/  FSEL R6, R2, R7, P3 ;  /* 0x0000000702067208 */ /* 0x000fe20001800000 */
[----:B------:R-:W-:Y:S01]  /*0c80*/  FADD R2, R25, R10 ;  /* 0x0000000a19027221 */ /* 0x000fe20000000000 */
[C---:B------:R-:W-:Y:S01]  /*0c90*/  FSETP.GEU.AND P0, PT, |R10|.reuse, 1.175494350822287508e-38, PT ;  /* 0x008000000a00780b */ /* 0x040fe20003f0e200 */
[----:B------:R-:W0:Y:S01]  /*0ca0*/  S2UR UR4, SR_CgaCtaId ;  /* 0x00000000000479c3 */ /* 0x000e220000008800 */
[----:B------:R-:W-:Y:S01]  /*0cb0*/  FSETP.GT.AND P4, PT, |R10|, 8.50705917302346158658e+37, PT ;  /* 0x7e8000000a00780b */ /* 0x000fe20003f84200 */
[C---:B------:R-:W-:Y:S01]  /*0cc0*/  FMUL R13, R2.reuse, 0.25 ;  /* 0x3e800000020d7820 */ /* 0x040fe20000400000 */
[----:B------:R-:W-:Y:S01]  /*0cd0*/  FSETP.GEU.AND P2, PT, |R2|, 1.175494350822287508e-38, PT ;  /* 0x008000000200780b */ /* 0x000fe20003f4e200 */
[----:B------:R-:W-:Y:S01]  /*0ce0*/  @!P5 FMUL R6, R6, 16777216 ;  /* 0x4b8000000606d820 */ /* 0x000fe20000400000 */
[----:B------:R-:W-:Y:S01]  /*0cf0*/  FSEL R11, R9, R10, P4 ;  /* 0x0000000a090b7208 */ /* 0x000fe20002000000 */
[----:B------:R-:W-:Y:S01]  /*0d00*/  FMUL R9, R24, 0.25 ;  /* 0x3e80000018097820 */ /* 0x000fe20000400000 */
[----:B------:R-:W-:Y:S01]  /*0d10*/  FSEL R23, R8, R23, P3 ;  /* 0x0000001708177208 */ /* 0x000fe20001800000 */
[----:B------:R-:W-:Y:S01]  /*0d20*/  UMOV UR5, 0x400 ;  /* 0x0000040000057882 */ /* 0x000fe20000000000 */
[----:B------:R-:W-:Y:S01]  /*0d30*/  FSETP.GT.AND P3, PT, |R2|, 8.50705917302346158658e+37, PT ;  /* 0x7e8000000200780b */ /* 0x000fe20003f64200 */
[----:B------:R-:W1:Y:S01]  /*0d40*/  MUFU.RCP R6, R6 ;  /* 0x0000000600067308 */ /* 0x000e620000001000 */
[----:B------:R-:W-:Y:S01]  /*0d50*/  FSEL R24, R9, R24, P4 ;  /* 0x0000001809187208 */ /* 0x000fe20002000000 */
[----:B------:R-:W-:Y:S01]  /*0d60*/  @!P0 FMUL R11, R11, 16777216 ;  /* 0x4b8000000b0b8820 */ /* 0x000fe20000400000 */
[----:B------:R-:W-:Y:S01]  /*0d70*/  FSEL R8, R13, R2, P3 ;  /* 0x000000020d087208 */ /* 0x000fe20001800000 */
[----:B------:R-:W-:Y:S01]  /*0d80*/  @!P5 FMUL R23, R23, 16777216 ;  /* 0x4b8000001717d820 */ /* 0x000fe20000400000 */
[----:B------:R-:W-:Y:S01]  /*0d90*/  FSETP.NEU.AND P4, PT, R7, RZ, PT ;  /* 0x000000ff0700720b */ /* 0x000fe20003f8d000 */
[----:B------:R-:W-:Y:S01]  /*0da0*/  @!P0 FMUL R24, R24, 16777216 ;  /* 0x4b80000018188820 */ /* 0x000fe20000400000 */
[----:B------:R-:W-:Y:S01]  /*0db0*/  FMUL R9, R31, R31 ;  /* 0x0000001f1f097220 */ /* 0x000fe20000400000 */
[----:B------:R-:W2:Y:S01]  /*0dc0*/  MUFU.RCP R11, R11 ;  /* 0x0000000b000b7308 */ /* 0x000ea20000001000 */
[----:B------:R-:W-:Y:S01]  /*0dd0*/  @!P2 FMUL R8, R8, 16777216 ;  /* 0x4b8000000808a820 */ /* 0x000fe20000400000 */
[----:B------:R-:W-:Y:S01]  /*0de0*/  FSEL R25, R12, R25, P3 ;  /* 0x000000190c197208 */ /* 0x000fe20001800000 */
[----:B------:R-:W-:Y:S01]  /*0df0*/  FMUL R9, R22, R9 ;  /* 0x0000000916097220 */ /* 0x000fe20000400000 */
[----:B------:R-:W-:Y:S01]  /*0e00*/  FSETP.NEU.AND P0, PT, R10, RZ, PT ;  /* 0x000000ff0a00720b */ /* 0x000fe20003f0d000 */
[----:B------:R-:W-:Y:S01]  /*0e10*/  FADD R12, R2, R2 ;  /* 0x00000002020c7221 */ /* 0x000fe20000000000 */
[----:B0-----:R-:W-:Y:S01]  /*0e20*/  UPRMT UR6, UR4, 0x654, UR5 ;  /* 0x0000065404067896 */ /* 0x001fe20008000005 */
[----:B-1----:R-:W-:Y:S01]  /*0e30*/  FMUL R6, R6, R23 ;  /* 0x0000001706067220 */ /* 0x002fe20000400000 */
[----:B------:R-:W0:Y:S01]  /*0e40*/  MUFU.RCP R8, R8 ;  /* 0x0000000800087308 */ /* 0x000e220000001000 */
[----:B------:R-:W-:Y:S01]  /*0e50*/  @!P2 FMUL R25, R25, 16777216 ;  /* 0x4b8000001919a820 */ /* 0x000fe20000400000 */
[C---:B------:R-:W-:Y:S01]  /*0e60*/  FSETP.GEU.AND P3, PT, |R12|.reuse, 1.175494350822287508e-38, PT ;  /* 0x008000000c00780b */ /* 0x040fe20003f6e200 */
[----:B------:R-:W-:Y:S01]  /*0e70*/  FMUL R15, R12, 0.25 ;  /* 0x3e8000000c0f7820 */ /* 0x000fe20000400000 */
[----:B------:R-:W-:Y:S01]  /*0e80*/  FSEL R6, R6, RZ, P4 ;  /* 0x000000ff06067208 */ /* 0x000fe20002000000 */
[----:B------:R-:W1:Y:S01]  /*0e90*/  S2UR UR5, SR_CgaCtaId ;  /* 0x00000000000579c3 */ /* 0x000e620000008800 */
[----:B------:R-:W-:Y:S01]  /*0ea0*/  FSETP.NEU.AND P2, PT, R2, RZ, PT ;  /* 0x000000ff0200720b */ /* 0x000fe20003f4d000 */
[----:B--2---:R-:W-:Y:S01]  /*0eb0*/  FMUL R11, R11, R24 ;  /* 0x000000180b0b7220 */ /* 0x004fe20000400000 */
[----:B------:R-:W-:Y:S01]  /*0ec0*/  UMOV UR4, 0x400 ;  /* 0x0000040000047882 */ /* 0x000fe20000000000 */
[----:B------:R-:W-:Y:S01]  /*0ed0*/  FFMA R30, R31, R6, R30 ;  /* 0x000000061f1e7223 */ /* 0x000fe2000000001e */
[----:B------:R-:W-:-:S02]  /*0ee0*/  FFMA R9, R6, R9, R27 ;  /* 0x0000000906097223 */ /* 0x000fc4000000001b */
[----:B------:R-:W-:Y:S01]  /*0ef0*/  FSEL R11, R11, RZ, P0 ;  /* 0x000000ff0b0b7208 */ /* 0x000fe20000000000 */
[--C-:B------:R-:W-:Y:S01]  /*0f00*/  FADD R21, R21, -R30.reuse ;  /* 0x8000001e15157221 */ /* 0x100fe20000000000 */
[----:B------:R-:W-:Y:S01]  /*0f10*/  FADD R28, R28, R9 ;  /* 0x000000091c1c7221 */ /* 0x000fe20000000000 */
[----:B0-----:R-:W-:Y:S01]  /*0f20*/  FMUL R8, R8, R25 ;  /* 0x0000001908087220 */ /* 0x001fe20000400000 */
[----:B------:R-:W-:Y:S01]  /*0f30*/  FSETP.GT.AND P0, PT, |R12|, 8.50705917302346158658e+37, PT ;  /* 0x7e8000000c00780b */ /* 0x000fe20003f04200 */
[C---:B------:R-:W-:Y:S01]  /*0f40*/  FMUL R6, R21.reuse, R21 ;  /* 0x0000001515067220 */ /* 0x040fe20000400000 */
[----:B------:R-:W-:Y:S02]  /*0f50*/  FFMA R21, R21, R11, R30 ;  /* 0x0000000b15157223 */ /* 0x000fe4000000001e */
[----:B------:R-:W-:Y:S01]  /*0f60*/  FSEL R8, R8, RZ, P2 ;  /* 0x000000ff08087208 */ /* 0x000fe20001000000 */
[----:B------:R-:W-:Y:S01]  /*0f70*/  FMUL R6, R7, R6 ;  /* 0x0000000607067220 */ /* 0x000fe20000400000 */
[----:B------:R-:W-:Y:S01]  /*0f80*/  FADD R20, R20, -R21 ;  /* 0x8000001514147221 */ /* 0x000fe20000000000 */
[----:B------:R-:W-:-:S02]  /*0f90*/  FSETP.NEU.AND P2, PT, R12, RZ, PT ;  /* 0x000000ff0c00720b */ /* 0x000fc40003f4d000 */
[----:B------:R-:W-:Y:S01]  /*0fa0*/  FFMA R6, R11, R6, R28 ;  /* 0x000000060b067223 */ /* 0x000fe2000000001c */
[----:B------:R-:W-:Y:S01]  /*0fb0*/  FSEL R11, R15, R12, P0 ;  /* 0x0000000c0f0b7208 */ /* 0x000fe20000000000 */
[C---:B------:R-:W-:Y:S01]  /*0fc0*/  FMUL R7, R20.reuse, R20 ;  /* 0x0000001414077220 */ /* 0x040fe20000400000 */
[----:B------:R-:W-:Y:S01]  /*0fd0*/  FFMA R20, R20, R8, R21 ;  /* 0x0000000814147223 */ /* 0x000fe20000000015 */
[----:B------:R-:W-:Y:S01]  /*0fe0*/  FADD R29, R29, R6 ;  /* 0x000000061d1d7221 */ /* 0x000fe20000000000 */
[----:B-1----:R-:W-:Y:S01]  /*0ff0*/  UPRMT UR4, UR5, 0x654, UR4 ;  /* 0x0000065405047896 */ /* 0x002fe20008000004 */
[----:B------:R-:W-:Y:S01]  /*1000*/  @!P3 FMUL R11, R11, 16777216 ;  /* 0x4b8000000b0bb820 */ /* 0x000fe20000400000 */
[----:B------:R-:W-:Y:S01]  /*1010*/  FMUL R7, R10, R7 ;  /* 0x000000070a077220 */ /* 0x000fe20000400000 */
[----:B------:R-:W0:Y:S01]  /*1020*/  SHFL.BFLY PT, R9, R20, 0x10, 0x1f ;  /* 0x0e001f0014097f89 */ /* 0x000e2200000e0000 */
[----:B------:R-:W-:Y:S02]  /*1030*/  FADD R10, R12, R12 ;  /* 0x0000000c0c0a7221 */ /* 0x000fe40000000000 */
[----:B------:R-:W-:Y:S01]  /*1040*/  FFMA R7, R8, R7, R29 ;  /* 0x0000000708077223 */ /* 0x000fe2000000001d */
[----:B------:R-:W1:Y:S01]  /*1050*/  MUFU.RCP R11, R11 ;  /* 0x0000000b000b7308 */ /* 0x000e620000001000 */
[----:B------:R-:W-:Y:S01]  /*1060*/  FSEL R8, R13, R2, P0 ;  /* 0x000000020d087208 */ /* 0x000fe20000000000 */
[C---:B------:R-:W-:Y:S01]  /*1070*/  FMUL R13, R10.reuse, 0.25 ;  /* 0x3e8000000a0d7820 */ /* 0x040fe20000400000 */
[----:B------:R-:W-:Y:S01]  /*1080*/  FSETP.GT.AND P0, PT, |R10|, 8.50705917302346158658e+37, PT ;  /* 0x7e8000000a00780b */ /* 0x000fe20003f04200 */
[----:B------:R-:W2:Y:S02]  /*1090*/  SHFL.BFLY PT, R6, R7, 0x10, 0x1f ;  /* 0x0e001f0007067f89 */ /* 0x000ea400000e0000 */
[----:B------:R-:W-:Y:S01]  /*10a0*/  @!P3 FMUL R8, R8, 16777216 ;  /* 0x4b8000000808b820 */ /* 0x000fe20000400000 */
[----:B------:R-:W-:-:S02]  /*10b0*/  FSETP.GEU.AND P3, PT, |R10|, 1.175494350822287508e-38, PT ;  /* 0x008000000a00780b */ /* 0x000fc40003f6e200 */
[----:B------:R-:W-:Y:S02]  /*10c0*/  FSEL R14, R13, R10, P0 ;  /* 0x0000000a0d0e7208 */ /* 0x000fe40000000000 */
[----:B------:R-:W-:Y:S01]  /*10d0*/  FSEL R15, R15, R12, P0 ;  /* 0x0000000c0f0f7208 */ /* 0x000fe20000000000 */
[----:B-1----:R-:W-:Y:S01]  /*10e0*/  FMUL R8, R11, R8 ;  /* 0x000000080b087220 */ /* 0x002fe20000400000 */
[----:B0-----:R-:W-:-:S04]  /*10f0*/  FADD R9, -R20, R9 ;  /* 0x0000000914097221 */ /* 0x001fc80000000100 */
[----:B------:R-:W-:-:S03]  /*1100*/  FSEL R8, R8, RZ, P2 ;  /* 0x000000ff08087208 */ /* 0x000fc60001000000 */
[----:B------:R-:W-:Y:S01]  /*1110*/  @!P3 FMUL R14, R14, 16777216 ;  /* 0x4b8000000e0eb820 */ /* 0x000fe20000400000 */
[----:B------:R-:W-:Y:S01]  /*1120*/  @!P3 FMUL R15, R15, 16777216 ;  /* 0x4b8000000f0fb820 */ /* 0x000fe20000400000 */
[C---:B------:R-:W-:Y:S01]  /*1130*/  FMUL R11, R9.reuse, R9 ;  /* 0x00000009090b7220 */ /* 0x040fe20000400000 */
[----:B------:R-:W-:Y:S01]  /*1140*/  FSETP.NEU.AND P2, PT, R10, RZ, PT ;  /* 0x000000ff0a00720b */ /* 0x000fe20003f4d000 */
[----:B------:R-:W-:Y:S02]  /*1150*/  FFMA R9, R9, R8, R20 ;  /* 0x0000000809097223 */ /* 0x000fe40000000014 */
[----:B------:R-:W-:Y:S01]  /*1160*/  FMUL R11, R2, R11 ;  /* 0x0000000b020b7220 */ /* 0x000fe20000400000 */
[----:B--2---:R-:W-:Y:S01]  /*1170*/  FADD R7, R7, R6 ;  /* 0x0000000607077221 */ /* 0x004fe20000000000 */
[----:B------:R-:W0:Y:S01]  /*1180*/  MUFU.RCP R14, R14 ;  /* 0x0000000e000e7308 */ /* 0x000e220000001000 */
[----:B------:R-:W1:Y:S02]  /*1190*/  SHFL.BFLY PT, R2, R9, 0x8, 0x1f ;  /* 0x0d001f0009027f89 */ /* 0x000e6400000e0000 */
[----:B------:R-:W-:Y:S01]  /*11a0*/  FFMA R7, R8, R11, R7 ;  /* 0x0000000b08077223 */ /* 0x000fe20000000007 */
[----:B------:R-:W-:-:S04]  /*11b0*/  FADD R8, R10, R10 ;  /* 0x0000000a0a087221 */ /* 0x000fc80000000000 */
[----:B------:R-:W2:Y:S01]  /*11c0*/  SHFL.BFLY PT, R6, R7, 0x8, 0x1f ;  /* 0x0d001f0007067f89 */ /* 0x000ea200000e0000 */
[C---:B------:R-:W-:Y:S01]  /*11d0*/  FSETP.GEU.AND P3, PT, |R8|.reuse, 1.175494350822287508e-38, PT ;  /* 0x008000000800780b */ /* 0x040fe20003f6e200 */
[C---:B------:R-:W-:Y:S01]  /*11e0*/  FMUL R17, R8.reuse, 0.25 ;  /* 0x3e80000008117820 */ /* 0x040fe20000400000 */
[----:B------:R-:W-:Y:S01]  /*11f0*/  FSETP.GT.AND P0, PT, |R8|, 8.50705917302346158658e+37, PT ;  /* 0x7e8000000800780b */ /* 0x000fe20003f04200 */
[----:B0-----:R-:W-:-:S03]  /*1200*/  FMUL R15, R14, R15 ;  /* 0x0000000f0e0f7220 */ /* 0x001fc60000400000 */
[----:B------:R-:W-:Y:S02]  /*1210*/  FSEL R14, R17, R8, P0 ;  /* 0x00000008110e7208 */ /* 0x000fe40000000000 */
[----:B------:R-:W-:Y:S02]  /*1220*/  FSEL R13, R13, R10, P0 ;  /* 0x0000000a0d0d7208 */ /* 0x000fe40000000000 */
[----:B------:R-:W-:-:S03]  /*1230*/  FSEL R15, R15, RZ, P2 ;  /* 0x000000ff0f0f7208 */ /* 0x000fc60001000000 */
[----:B------:R-:W-:Y:S01]  /*1240*/  @!P3 FMUL R14, R14, 16777216 ;  /* 0x4b8000000e0eb820 */ /* 0x000fe20000400000 */
[----:B------:R-:W-:Y:S01]  /*1250*/  @!P3 FMUL R13, R13, 16777216 ;  /* 0x4b8000000d0db820 */ /* 0x000fe20000400000 */
[----:B------:R-:W-:Y:S01]  /*1260*/  FSETP.NEU.AND P0, PT, R8, RZ, PT ;  /* 0x000000ff0800720b */ /* 0x000fe20003f0d000 */
[----:B-1----:R-:W-:Y:S01]  /*1270*/  FADD R2, -R9, R2 ;  /* 0x0000000209027221 */ /* 0x002fe20000000100 */
[----:B------:R-:W-:Y:S02]  /*1280*/  ISETP.GE.AND P3, PT, R18, 0x10, PT ;  /* 0x000000101200780c */ /* 0x000fe40003f66270 */
[----:B------:R-:W0:Y:S01]  /*1290*/  MUFU.RCP R14, R14 ;  /* 0x0000000e000e7308 */ /* 0x000e220000001000 */
[C---:B------:R-:W-:Y:S01]  /*12a0*/  FMUL R11, R2.reuse, R2 ;  /* 0x00000002020b7220 */ /* 0x040fe20000400000 */
[----:B------:R-:W-:Y:S01]  /*12b0*/  FFMA R2, R2, R15, R9 ;  /* 0x0000000f02027223 */ /* 0x000fe20000000009 */
[----:B--2---:R-:W-:Y:S02]  /*12c0*/  FADD R6, R7, R6 ;  /* 0x0000000607067221 */ /* 0x004fe40000000000 */
[----:B------:R-:W-:Y:S01]  /*12d0*/  FMUL R11, R12, R11 ;  /* 0x0000000b0c0b7220 */ /* 0x000fe20000400000 */
[----:B------:R-:W-:Y:S01]  /*12e0*/  FADD R12, R8, R8 ;  /* 0x00000008080c7221 */ /* 0x000fe20000000000 */
[----:B------:R-:W1:Y:S02]  /*12f0*/  SHFL.BFLY PT, R7, R2, 0x4, 0x1f ;  /* 0x0c801f0002077f89 */ /* 0x000e6400000e0000 */
[----:B------:R-:W-:Y:S01]  /*1300*/  FFMA R6, R15, R11, R6 ;  /* 0x0000000b0f067223 */ /* 0x000fe20000000006 */
[C---:B------:R-:W-:Y:S01]  /*1310*/  FMUL R15, R12.reuse, 0.25 ;  /* 0x3e8000000c0f7820 */ /* 0x040fe20000400000 */
[----:B------:R-:W-:-:S03]  /*1320*/  FSETP.GEU.AND P2, PT, |R12|, 1.175494350822287508e-38, PT ;  /* 0x008000000c00780b */ /* 0x000fc60003f4e200 */
[----:B------:R-:W2:Y:S01]  /*1330*/  SHFL.BFLY PT, R9, R6, 0x4, 0x1f ;  /* 0x0c801f0006097f89 */ /* 0x000ea200000e0000 */
[----:B0-----:R-:W-:-:S05]  /*1340*/  FMUL R13, R14, R13 ;  /* 0x0000000d0e0d7220 */ /* 0x001fca0000400000 */
[----:B------:R-:W-:Y:S02]  /*1350*/  FSEL R13, R13, RZ, P0 ;  /* 0x000000ff0d0d7208 */ /* 0x000fe40000000000 */
[----:B------:R-:W-:-:S04]  /*1360*/  FSETP.GT.AND P0, PT, |R12|, 8.50705917302346158658e+37, PT ;  /* 0x7e8000000c00780b */ /* 0x000fc80003f04200 */
[----:B------:R-:W-:Y:S02]  /*1370*/  FSEL R14, R15, R12, P0 ;  /* 0x0000000c0f0e7208 */ /* 0x000fe40000000000 */
[----:B------:R-:W-:Y:S02]  /*1380*/  FSEL R17, R17, R8, P0 ;  /* 0x0000000811117208 */ /* 0x000fe40000000000 */
[----:B------:R-:W-:Y:S01]  /*1390*/  FSETP.NEU.AND P0, PT, R12, RZ, PT ;  /* 0x000000ff0c00720b */ /* 0x000fe20003f0d000 */
[----:B-1----:R-:W-:Y:S01]  /*13a0*/  FADD R7, -R2, R7 ;  /* 0x0000000702077221 */ /* 0x002fe20000000100 */
[----:B------:R-:W-:Y:S01]  /*13b0*/  @!P2 FMUL R14, R14, 16777216 ;  /* 0x4b8000000e0ea820 */ /* 0x000fe20000400000 */
[----:B------:R-:W-:Y:S02]  /*13c0*/  @!P2 FMUL R17, R17, 16777216 ;  /* 0x4b8000001111a820 */ /* 0x000fe40000400000 */
[C---:B------:R-:W-:Y:S01]  /*13d0*/  FMUL R11, R7.reuse, R7 ;  /* 0x00000007070b7220 */ /* 0x040fe20000400000 */
[----:B------:R-:W-:Y:S01]  /*13e0*/  FFMA R2, R7, R13, R2 ;  /* 0x0000000d07027223 */ /* 0x000fe20000000002 */
[----:B--2---:R-:W-:-:S02]  /*13f0*/  FADD R6, R6, R9 ;  /* 0x0000000906067221 */ /* 0x004fc40000000000 */
[----:B------:R-:W-:Y:S01]  /*1400*/  FMUL R11, R10, R11 ;  /* 0x0000000b0a0b7220 */ /* 0x000fe20000400000 */
[----:B------:R-:W0:Y:S01]  /*1410*/  MUFU.RCP R14, R14 ;  /* 0x0000000e000e7308 */ /* 0x000e220000001000 */
[----:B------:R-:W1:Y:S02]  /*1420*/  SHFL.BFLY PT, R7, R2, 0x2, 0x1f ;  /* 0x0c401f0002077f89 */ /* 0x000e6400000e0000 */
[----:B------:R-:W-:Y:S01]  /*1430*/  FFMA R6, R13, R11, R6 ;  /* 0x0000000b0d067223 */ /* 0x000fe20000000006 */
[----:B------:R-:W-:-:S04]  /*1440*/  FADD R13, R12, R12 ;  /* 0x0000000c0c0d7221 */ /* 0x000fc80000000000 */
[----:B------:R-:W2:Y:S01]  /*1450*/  SHFL.BFLY PT, R9, R6, 0x2, 0x1f ;  /* 0x0c401f0006097f89 */ /* 0x000ea200000e0000 */
[C---:B------:R-:W-:Y:S01]  /*1460*/  FSETP.GEU.AND P2, PT, |R13|.reuse, 1.175494350822287508e-38, PT ;  /* 0x008000000d00780b */ /* 0x040fe20003f4e200 */
[----:B------:R-:W-:Y:S01]  /*1470*/  FMUL R10, R13, 0.25 ;  /* 0x3e8000000d0a7820 */ /* 0x000fe20000400000 */
[----:B0-----:R-:W-:-:S05]  /*1480*/  FMUL R17, R14, R17 ;  /* 0x000000110e117220 */ /* 0x001fca0000400000 */
[----:B------:R-:W-:Y:S02]  /*1490*/  FSEL R17, R17, RZ, P0 ;  /* 0x000000ff11117208 */ /* 0x000fe40000000000 */
[----:B------:R-:W-:Y:S01]  /*14a0*/  FSETP.GT.AND P0, PT, |R13|, 8.50705917302346158658e+37, PT ;  /* 0x7e8000000d00780b */ /* 0x000fe20003f04200 */
[----:B-1----:R-:W-:-:S03]  /*14b0*/  FADD R7, -R2, R7 ;  /* 0x0000000702077221 */ /* 0x002fc60000000100 */
[----:B------:R-:W-:Y:S02]  /*14c0*/  FSEL R10, R10, R13, P0 ;  /* 0x0000000d0a0a7208 */ /* 0x000fe40000000000 */
[----:B------:R-:W-:Y:S01]  /*14d0*/  FSEL R15, R15, R12, P0 ;  /* 0x0000000c0f0f7208 */ /* 0x000fe20000000000 */
[C---:B------:R-:W-:Y:S01]  /*14e0*/  FMUL R11, R7.reuse, R7 ;  /* 0x00000007070b7220 */ /* 0x040fe20000400000 */
[----:B------:R-:W-:Y:S01]  /*14f0*/  FFMA R2, R7, R17, R2 ;  /* 0x0000001107027223 */ /* 0x000fe20000000002 */
[----:B------:R-:W-:Y:S01]  /*1500*/  @!P2 FMUL R10, R10, 16777216 ;  /* 0x4b8000000a0aa820 */ /* 0x000fe20000400000 */
[----:B--2---:R-:W-:Y:S01]  /*1510*/  FADD R6, R6, R9 ;  /* 0x0000000906067221 */ /* 0x004fe20000000000 */
[----:B------:R-:W-:Y:S01]  /*1520*/  FMUL R11, R8, R11 ;  /* 0x0000000b080b7220 */ /* 0x000fe20000400000 */
[----:B------:R-:W-:Y:S01]  /*1530*/  @!P2 FMUL R15, R15, 16777216 ;  /* 0x4b8000000f0fa820 */ /* 0x000fe20000400000 */
[----:B------:R-:W0:Y:S01]  /*1540*/  SHFL.BFLY PT, R7, R2, 0x1, 0x1f ;  /* 0x0c201f0002077f89 */ /* 0x000e2200000e0000 */
[----:B------:R-:W-:Y:S01]  /*1550*/  FSETP.NEU.AND P0, PT, R13, RZ, PT ;  /* 0x000000ff0d00720b */ /* 0x000fe20003f0d000 */
[----:B------:R-:W-:Y:S01]  /*1560*/  FFMA R6, R17, R11, R6 ;  /* 0x0000000b11067223 */ /* 0x000fe20000000006 */
[----:B------:R-:W1:Y:S01]  /*1570*/  MUFU.RCP R10, R10 ;  /* 0x0000000a000a7308 */ /* 0x000e620000001000 */
[----:B------:R-:W-:-:S02]  /*1580*/  LOP3.LUT P2, RZ, R18, 0x1f, RZ, 0xc0, !PT ;  /* 0x0000001f12ff7812 */ /* 0x000fc4000784c0ff */
[----:B------:R-:W-:Y:S01]  /*1590*/  SHF.R.U32.HI R8, RZ, 0x3, R18 ;  /* 0x00000003ff087819 */ /* 0x000fe20000011612 */
[----:B------:R-:W2:Y:S03]  /*15a0*/  SHFL.BFLY PT, R9, R6, 0x1, 0x1f ;  /* 0x0c201f0006097f89 */ /* 0x000ea600000e0000 */
[----:B------:R-:W-:-:S07]  /*15b0*/  LOP3.LUT R8, R8, 0x3c, RZ, 0xc0, !PT ;  /* 0x0000003c08087812 */ /* 0x000fce00078ec0ff */
[----:B------:R-:W-:Y:S01]  /*15c0*/  @!P2 STS [R8+UR6+0x80], R13 ;  /* 0x0000800d0800a988 */ /* 0x000fe20008000806 */
[----:B-1----:R-:W-:-:S05]  /*15d0*/  FMUL R15, R10, R15 ;  /* 0x0000000f0a0f7220 */ /* 0x002fca0000400000 */
[----:B------:R-:W-:Y:S01]  /*15e0*/  FSEL R15, R15, RZ, P0 ;  /* 0x000000ff0f0f7208 */ /* 0x000fe20000000000 */
[----:B0-----:R-:W-:-:S04]  /*15f0*/  FADD R7, -R2, R7 ;  /* 0x0000000702077221 */ /* 0x001fc80000000100 */
[C---:B------:R-:W-:Y:S01]  /*1600*/  FMUL R11, R7.reuse, R7 ;  /* 0x00000007070b7220 */ /* 0x040fe20000400000 */
[----:B------:R-:W-:Y:S01]  /*1610*/  FFMA R7, R7, R15, R2 ;  /* 0x0000000f07077223 */ /* 0x000fe20000000002 */
[----:B------:R-:W-:Y:S01]  /*1620*/  SHF.L.U32 R2, R18, 0x2, RZ ;  /* 0x0000000212027819 */ /* 0x000fe200000006ff */
[----:B--2---:R-:W-:Y:S01]  /*1630*/  FADD R6, R6, R9 ;  /* 0x0000000906067221 */ /* 0x004fe20000000000 */
[----:B------:R-:W-:Y:S02]  /*1640*/  FMUL R11, R12, R11 ;  /* 0x0000000b0c0b7220 */ /* 0x000fe40000400000 */
[----:B------:R-:W-:Y:S02]  /*1650*/  @!P2 STS [R8+UR6], R7 ;  /* 0x000000070800a988 */ /* 0x000fe40008000806 */
[----:B------:R-:W-:Y:S01]  /*1660*/  FFMA R11, R15, R11, R6 ;  /* 0x0000000b0f0b7223 */ /* 0x000fe20000000006 */
[----:B------:R-:W-:-:S04]  /*1670*/  MOV R15, 0x39800000 ;  /* 0x39800000000f7802 */ /* 0x000fc80000000f00 */
[----:B------:R-:W-:Y:S01]  /*1680*/  @!P2 STS [R8+UR6+0x40], R11 ;  /* 0x0000400b0800a988 */ /* 0x000fe20008000806 */
[----:B------:R-:W-:Y:S06]  /*1690*/  BAR.SYNC.DEFER_BLOCKING 0x0 ;  /* 0x0000000000007b1d */ /* 0x000fec0000010000 */
[----:B------:R-:W0:Y:S04]  /*16a0*/  @!P3 LDS R5, [R2+UR6+0x80] ;  /* 0x000080060205b984 */ /* 0x000e280008000800 */
[----:B------:R-:W-:Y:S04]  /*16b0*/  @!P3 LDS R3, [R2+UR6] ;  /* 0x000000060203b984 */ /* 0x000fe80008000800 */
[----:B------:R-:W1:Y:S04]  /*16c0*/  @!P3 LDS R4, [R2+UR6+0x40] ;  /* 0x000040060204b984 */ /* 0x000e680008000800 */
[----:B0-----:R-:W0:Y:S04]  /*16d0*/  SHFL.BFLY PT, R10, R5, 0x8, 0x1f ;  /* 0x0d001f00050a7f89 */ /* 0x001e2800000e0000 */
[----:B-1----:R-:W1:Y:S01]  /*16e0*/  SHFL.BFLY PT, R7, R4, 0x8, 0x1f ;  /* 0x0d001f0004077f89 */ /* 0x002e6200000e0000 */
[----:B0-----:R-:W-:-:S04]  /*16f0*/  FADD R9, R5, R10 ;  /* 0x0000000a05097221 */ /* 0x001fc80000000000 */
[C---:B------:R-:W-:Y:S01]  /*1700*/  FMUL R6, R9.reuse, 0.25 ;  /* 0x3e80000009067820 */ /* 0x040fe20000400000 */
[C---:B------:R-:W-:Y:S01]  /*1710*/  FSETP.GEU.AND P2, PT, |R9|.reuse, 1.175494350822287508e-38, PT ;  /* 0x008000000900780b */ /* 0x040fe20003f4e200 */
[----:B------:R-:W0:Y:S01]  /*1720*/  SHFL.BFLY PT, R12, R9, 0x4, 0x1f ;  /* 0x0c801f00090c7f89 */ /* 0x000e2200000e0000 */
[----:B------:R-:W-:Y:S01]  /*1730*/  FSETP.GT.AND P0, PT, |R9|, 8.50705917302346158658e+37, PT ;  /* 0x7e8000000900780b */ /* 0x000fe20003f04200 */
[----:B-1----:R-:W-:-:S03]  /*1740*/  FADD R4, R4, R7 ;  /* 0x0000000704047221 */ /* 0x002fc60000000000 */
[----:B------:R-:W-:Y:S02]  /*1750*/  FSEL R8, R6, R9, P0 ;  /* 0x0000000906087208 */ /* 0x000fe40000000000 */
[----:B------:R-:W1:Y:S05]  /*1760*/  SHFL.BFLY PT, R6, R3, 0x8, 0x1f ;  /* 0x0d001f0003067f89 */ /* 0x000e6a00000e0000 */
[----:B------:R-:W-:Y:S02]  /*1770*/  @!P2 FMUL R8, R8, 16777216 ;  /* 0x4b8000000808a820 */ /* 0x000fe40000400000 */
[----:B------:R-:W-:Y:S02]  /*1780*/  @P0 FMUL R10, R10, 0.25 ;  /* 0x3e8000000a0a0820 */ /* 0x000fe40000400000 */
[----:B------:R-:W2:Y:S02]  /*1790*/  MUFU.RCP R11, R8 ;  /* 0x00000008000b7308 */ /* 0x000ea40000001000 */
[----:B------:R-:W-:Y:S01]  /*17a0*/  @!P2 FMUL R10, R10, 16777216 ;  /* 0x4b8000000a0aa820 */ /* 0x000fe20000400000 */
[C---:B------:R-:W-:Y:S01]  /*17b0*/  FSETP.NEU.AND P2, PT, R9.reuse, RZ, PT ;  /* 0x000000ff0900720b */ /* 0x040fe20003f4d000 */
[----:B0-----:R-:W-:-:S05]  /*17c0*/  FADD R13, R9, R12 ;  /* 0x0000000c090d7221 */ /* 0x001fca0000000000 */
[----:B------:R-:W-:Y:S01]  /*17d0*/  FSETP.GEU.AND P3, PT, |R13|, 1.175494350822287508e-38, PT ;  /* 0x008000000d00780b */ /* 0x000fe20003f6e200 */
[----:B------:R-:W0:Y:S01]  /*17e0*/  SHFL.BFLY PT, R14, R13, 0x2, 0x1f ;  /* 0x0c401f000d0e7f89 */ /* 0x000e2200000e0000 */
[----:B--2---:R-:W-:Y:S01]  /*17f0*/  FMUL R11, R11, R10 ;  /* 0x0000000a0b0b7220 */ /* 0x004fe20000400000 */
[----:B------:R-:W-:Y:S01]  /*1800*/  FMUL R10, R13, 0.25 ;  /* 0x3e8000000d0a7820 */ /* 0x000fe20000400000 */
[----:B-1----:R-:W-:Y:S01]  /*1810*/  FADD R6, -R3, R6 ;  /* 0x0000000603067221 */ /* 0x002fe20000000100 */
[----:B------:R-:W-:Y:S02]  /*1820*/  FSETP.GT.AND P0, PT, |R13|, 8.50705917302346158658e+37, PT ;  /* 0x7e8000000d00780b */ /* 0x000fe40003f04200 */
[----:B------:R-:W-:Y:S01]  /*1830*/  FSEL R11, R11, RZ, P2 ;  /* 0x000000ff0b0b7208 */ /* 0x000fe20001000000 */
[----:B------:R-:W-:Y:S01]  /*1840*/  FMUL R8, R6, R6 ;  /* 0x0000000606087220 */ /* 0x000fe20000400000 */
[----:B------:R-:W-:Y:S02]  /*1850*/  FSEL R10, R10, R13, P0 ;  /* 0x0000000d0a0a7208 */ /* 0x000fe40000000000 */
[----:B------:R-:W-:Y:S01]  /*1860*/  FSETP.NEU.AND P2, PT, R13, RZ, PT ;  /* 0x000000ff0d00720b */ /* 0x000fe20003f4d000 */
[----:B------:R-:W-:Y:S01]  /*1870*/  FFMA R3, R6, R11, R3 ;  /* 0x0000000b06037223 */ /* 0x000fe20000000003 */
[----:B------:R-:W-:Y:S01]  /*1880*/  FMUL R8, R5, R8 ;  /* 0x0000000805087220 */ /* 0x000fe20000400000 */
[----:B------:R-:W-:-:S03]  /*1890*/  @!P3 FMUL R10, R10, 16777216 ;  /* 0x4b8000000a0ab820 */ /* 0x000fc60000400000 */
[----:B------:R-:W1:Y:S01]  /*18a0*/  SHFL.BFLY PT, R6, R3, 0x4, 0x1f ;  /* 0x0c801f0003067f89 */ /* 0x000e6200000e0000 */
[----:B------:R-:W-:Y:S01]  /*18b0*/  FFMA R4, R11, R8, R4 ;  /* 0x000000080b047223 */ /* 0x000fe20000000004 */
[----:B------:R-:W2:Y:S01]  /*18c0*/  MUFU.RCP R7, R10 ;  /* 0x0000000a00077308 */ /* 0x000ea20000001000 */
[----:B------:R-:W-:-:S03]  /*18d0*/  @P0 FMUL R12, R12, 0.25 ;  /* 0x3e8000000c0c0820 */ /* 0x000fc60000400000 */
[----:B------:R-:W3:Y:S01]  /*18e0*/  SHFL.BFLY PT, R5, R4, 0x4, 0x1f ;  /* 0x0c801f0004057f89 */ /* 0x000ee200000e0000 */
[----:B------:R-:W-:Y:S01]  /*18f0*/  @!P3 FMUL R12, R12, 16777216 ;  /* 0x4b8000000c0cb820 */ /* 0x000fe20000400000 */
[----:B0-----:R-:W-:-:S04]  /*1900*/  FADD R11, R13, R14 ;  /* 0x0000000e0d0b7221 */ /* 0x001fc80000000000 */
[C---:B------:R-:W-:Y:S01]  /*1910*/  FMUL R8, R11.reuse, 0.25 ;  /* 0x3e8000000b087820 */ /* 0x040fe20000400000 */
[C---:B------:R-:W-:Y:S02]  /*1920*/  FSETP.GEU.AND P3, PT, |R11|.reuse, 1.175494350822287508e-38, PT ;  /* 0x008000000b00780b */ /* 0x040fe40003f6e200 */
[----:B------:R-:W-:Y:S01]  /*1930*/  FSETP.GT.AND P0, PT, |R11|, 8.50705917302346158658e+37, PT ;  /* 0x7e8000000b00780b */ /* 0x000fe20003f04200 */
[----:B--2---:R-:W-:-:S03]  /*1940*/  FMUL R7, R7, R12 ;  /* 0x0000000c07077220 */ /* 0x004fc60000400000 */
[----:B------:R-:W-:Y:S01]  /*1950*/  FSEL R10, R8, R11, P0 ;  /* 0x0000000b080a7208 */ /* 0x000fe20000000000 */
[----:B------:R-:W0:Y:S01]  /*1960*/  SHFL.BFLY PT, R12, R11, 0x1, 0x1f ;  /* 0x0c201f000b0c7f89 */ /* 0x000e2200000e0000 */
[----:B------:R-:W-:Y:S01]  /*1970*/  FSEL R7, R7, RZ, P2 ;  /* 0x000000ff07077208 */ /* 0x000fe20001000000 */
[----:B-1----:R-:W-:-:S04]  /*1980*/  FADD R6, -R3, R6 ;  /* 0x0000000603067221 */ /* 0x002fc80000000100 */
[----:B------:R-:W-:Y:S01]  /*1990*/  @!P3 FMUL R10, R10, 16777216 ;  /* 0x4b8000000a0ab820 */ /* 0x000fe20000400000 */
[C---:B------:R-:W-:Y:S01]  /*19a0*/  FMUL R8, R6.reuse, R6 ;  /* 0x0000000606087220 */ /* 0x040fe20000400000 */
[----:B------:R-:W-:Y:S01]  /*19b0*/  FFMA R3, R6, R7, R3 ;  /* 0x0000000706037223 */ /* 0x000fe20000000003 */
[----:B---3--:R-:W-:Y:S01]  /*19c0*/  FADD R4, R4, R5 ;  /* 0x0000000504047221 */ /* 0x008fe20000000000 */
[----:B------:R-:W-:Y:S01]  /*19d0*/  @P0 FMUL R14, R14, 0.25 ;  /* 0x3e8000000e0e0820 */ /* 0x000fe20000400000 */
[----:B------:R-:W-:Y:S01]  /*19e0*/  FMUL R8, R9, R8 ;  /* 0x0000000809087220 */ /* 0x000fe20000400000 */
[----:B------:R-:W-:Y:S01]  /*19f0*/  FSETP.NEU.AND P0, PT, R11, RZ, PT ;  /* 0x000000ff0b00720b */ /* 0x000fe20003f0d000 */
[----:B------:R-:W1:Y:S01]  /*1a00*/  SHFL.BFLY PT, R6, R3, 0x2, 0x1f ;  /* 0x0c401f0003067f89 */ /* 0x000e6200000e0000 */
[----:B------:R-:W-:Y:S01]  /*1a10*/  @!P3 FMUL R14, R14, 16777216 ;  /* 0x4b8000000e0eb820 */ /* 0x000fe20000400000 */
[----:B------:R-:W-:Y:S02]  /*1a20*/  FFMA R4, R7, R8, R4 ;  /* 0x0000000807047223 */ /* 0x000fe40000000004 */
[----:B------:R2:W3:Y:S03]  /*1a30*/  MUFU.RCP R7, R10 ;  /* 0x0000000a00077308 */ /* 0x0004e60000001000 */
[----:B------:R-:W4:Y:S01]  /*1a40*/  SHFL.BFLY PT, R5, R4, 0x2, 0x1f ;  /* 0x0c401f0004057f89 */ /* 0x000f2200000e0000 */
[----:B0-----:R-:W-:-:S04]  /*1a50*/  FADD R9, R11, R12 ;  /* 0x0000000c0b097221 */ /* 0x001fc80000000000 */
[C---:B--2---:R-:W-:Y:S01]  /*1a60*/  FMUL R10, R9.reuse, 0.25 ;  /* 0x3e800000090a7820 */ /* 0x044fe20000400000 */
[----:B------:R-:W-:Y:S01]  /*1a70*/  FSETP.GEU.AND P2, PT, |R9|, 1.175494350822287508e-38, PT ;  /* 0x008000000900780b */ /* 0x000fe20003f4e200 */
[----:B---3--:R-:W-:-:S05]  /*1a80*/  FMUL R7, R7, R14 ;  /* 0x0000000e07077220 */ /* 0x008fca0000400000 */
[----:B------:R-:W-:Y:S01]  /*1a90*/  FSEL R7, R7, RZ, P0 ;  /* 0x000000ff07077208 */ /* 0x000fe20000000000 */
[----:B-1----:R-:W-:Y:S01]  /*1aa0*/  FADD R6, -R3, R6 ;  /* 0x0000000603067221 */ /* 0x002fe20000000100 */
[----:B------:R-:W-:-:S03]  /*1ab0*/  FSETP.GT.AND P0, PT, |R9|, 8.50705917302346158658e+37, PT ;  /* 0x7e8000000900780b */ /* 0x000fc60003f04200 */
[C---:B------:R-:W-:Y:S01]  /*1ac0*/  FMUL R8, R6.reuse, R6 ;  /* 0x0000000606087220 */ /* 0x040fe20000400000 */
[----:B------:R-:W-:Y:S01]  /*1ad0*/  FFMA R3, R6, R7, R3 ;  /* 0x0000000706037223 */ /* 0x000fe20000000003 */
[----:B----4-:R-:W-:Y:S01]  /*1ae0*/  FADD R4, R4, R5 ;  /* 0x0000000504047221 */ /* 0x010fe20000000000 */
[----:B------:R-:W-:Y:S01]  /*1af0*/  FSEL R10, R10, R9, P0 ;  /* 0x000000090a0a7208 */ /* 0x000fe20000000000 */
[----:B------:R-:W-:Y:S02]  /*1b00*/  FMUL R8, R13, R8 ;  /* 0x000000080d087220 */ /* 0x000fe40000400000 */
[----:B------:R-:W0:Y:S02]  /*1b10*/  SHFL.BFLY PT, R6, R3, 0x1, 0x1f ;  /* 0x0c201f0003067f89 */ /* 0x000e2400000e0000 */
[----:B------:R-:W-:Y:S01]  /*1b20*/  FFMA R4, R7, R8, R4 ;  /* 0x0000000807047223 */ /* 0x000fe20000000004 */
[----:B------:R-:W-:Y:S01]  /*1b30*/  @!P2 FMUL R10, R10, 16777216 ;  /* 0x4b8000000a0aa820 */ /* 0x000fe20000400000 */
[----:B------:R-:W-:Y:S01]  /*1b40*/  @P0 FMUL R12, R12, 0.25 ;  /* 0x3e8000000c0c0820 */ /* 0x000fe20000400000 */
[----:B------:R-:W-:-:S02]  /*1b50*/  LOP3.LUT P0, RZ, R18, 0xf, RZ, 0xc0, !PT ;  /* 0x0000000f12ff7812 */ /* 0x000fc4000780c0ff */
[----:B------:R-:W1:Y:S01]  /*1b60*/  SHFL.BFLY PT, R5, R4, 0x1, 0x1f ;  /* 0x0c201f0004057f89 */ /* 0x000e6200000e0000 */
[----:B------:R-:W2:Y:S01]  /*1b70*/  MUFU.RCP R7, R10 ;  /* 0x0000000a00077308 */ /* 0x000ea20000001000 */
[----:B------:R-:W-:Y:S01]  /*1b80*/  @!P2 FMUL R12, R12, 16777216 ;  /* 0x4b8000000c0ca820 */ /* 0x000fe20000400000 */
[----:B------:R-:W-:Y:S02]  /*1b90*/  FSETP.NEU.AND P2, PT, R9, RZ, PT ;  /* 0x000000ff0900720b */ /* 0x000fe40003f4d000 */
[----:B------:R-:W-:Y:S01]  /*1ba0*/  ISETP.LT.AND P0, PT, R18, 0x10, !P0 ;  /* 0x000000101200780c */ /* 0x000fe20004701270 */
[----:B--2---:R-:W-:Y:S01]  /*1bb0*/  FMUL R7, R7, R12 ;  /* 0x0000000c07077220 */ /* 0x004fe20000400000 */
[----:B0-----:R-:W-:-:S11]  /*1bc0*/  FADD R6, -R3, R6 ;  /* 0x0000000603067221 */ /* 0x001fd60000000100 */
[----:B------:R-:W-:Y:S01]  /*1bd0*/  @P0 STS [R2+UR6+0x80], R9 ;  /* 0x0000800902000988 */ /* 0x000fe20008000806 */
[----:B------:R-:W-:Y:S01]  /*1be0*/  FMUL R8, R6, R6 ;  /* 0x0000000606087220 */ /* 0x000fe20000400000 */
[----:B------:R-:W-:Y:S01]  /*1bf0*/  FSEL R7, R7, RZ, P2 ;  /* 0x000000ff07077208 */ /* 0x000fe20001000000 */
[----:B-1----:R-:W-:Y:S02]  /*1c00*/  FADD R4, R4, R5 ;  /* 0x0000000504047221 */ /* 0x002fe40000000000 */
[----:B------:R-:W-:Y:S02]  /*1c10*/  FMUL R8, R11, R8 ;  /* 0x000000080b087220 */ /* 0x000fe40000400000 */
[----:B------:R-:W-:Y:S02]  /*1c20*/  FFMA R3, R6, R7, R3 ;  /* 0x0000000706037223 */ /* 0x000fe40000000003 */
[----:B------:R-:W-:Y:S02]  /*1c30*/  FFMA R11, R7, R8, R4 ;  /* 0x00000008070b7223 */ /* 0x000fe40000000004 */
[----:B------:R-:W0:Y:S01]  /*1c40*/  LDC.64 R4, c[0x0][0x228] ;  /* 0x00008a00ff047b82 */ /* 0x000e220000000a00 */
[----:B------:R-:W-:Y:S04]  /*1c50*/  @P0 STS [R2+UR6], R3 ;  /* 0x0000000302000988 */ /* 0x000fe80008000806 */
[----:B------:R-:W-:Y:S03]  /*1c60*/  @P0 STS [R2+UR6+0x40], R11 ;  /* 0x0000400b02000988 */ /* 0x000fe60008000806 */
[----:B------:R-:W1:Y:S08]  /*1c70*/  LDC.64 R6, c[0x0][0x218] ;  /* 0x00008600ff067b82 */ /* 0x000e700000000a00 */
[----:B------:R-:W-:Y:S01]  /*1c80*/  BAR.SYNC.DEFER_BLOCKING 0x0 ;  /* 0x0000000000007b1d */ /* 0x000fe20000010000 */
[----:B0-----:R-:W-:-:S05]  /*1c90*/  IMAD.WIDE R4, R0, 0x4, R4 ;  /* 0x0000000400047825 */ /* 0x001fca00078e0204 */
[----:B------:R-:W0:Y:S04]  /*1ca0*/  LDS R13, [UR4] ;  /* 0x00000004ff0d7984 */ /* 0x000e280008000800 */
[----:B------:R-:W2:Y:S04]  /*1cb0*/  LDS R8, [UR4+0x40] ;  /* 0x00004004ff087984 */ /* 0x000ea80008000800 */
[----:B0-----:R1:W-:Y:S01]  /*1cc0*/  @P1 STG.E desc[UR8][R4.64], R13 ;  /* 0x0000000d04001986 */ /* 0x0013e2000c101908 */
[----:B--2---:R-:W-:Y:S01]  /*1cd0*/  FFMA R8, R8, R15, 9.9999997473787516356e-06 ;  /* 0x3727c5ac08087423 */ /* 0x004fe2000000000f */
[----:B------:R-:W-:Y:S06]  /*1ce0*/  BAR.SYNC.DEFER_BLOCKING 0x0 ;  /* 0x0000000000007b1d */ /* 0x000fec0000010000 */
[----:B-1----:R-:W-:Y:S05]  /*1cf0*/  @!P1 EXIT ;  /* 0x000000000000994d */ /* 0x002fea0003800000 */
[----:B------:R-:W0:Y:S01]  /*1d00*/  MUFU.RSQ R5, R8 ;  /* 0x0000000800057308 */ /* 0x000e220000001400 */
[----:B------:R-:W-:-:S05]  /*1d10*/  IMAD.WIDE R2, R0, 0x4, R6 ;  /* 0x0000000400027825 */ /* 0x000fca00078e0206 */
[----:B0-----:R-:W-:Y:S01]  /*1d20*/  STG.E desc[UR8][R2.64], R5 ;  /* 0x0000000502007986 */ /* 0x001fe2000c101908 */
[----:B------:R-:W-:Y:S05]  /*1d30*/  EXIT ;  /* 0x000000000000794d */ /* 0x000fea0003800000 */
.L_x_2:
[----:B------:R-:W-:-:S00]  /*1d40*/  BRA `(.L_x_2) ;  /* 0xfffffffc00fc7947 */ /* 0x000fc0000383ffff */
[----:B------:R-:W-:-:S00]  /*1d50*/  NOP ;  /* 0x0000000000007918 */ /* 0x000fc00000000000 */
        /* <DEDUP_REMOVED lines=10> */
.L_x_3:


//--------------------- .nv.global.init           --------------------------
	.section	.nv.global.init,"aw",@progbits
.nv.global.init:
	.type		_$_str,@object
	.size		_$_str,(.L_0 - _$_str)
_$_str:
        /*0000*/ 	.byte	0x5f, 0x5f, 0x43, 0x55, 0x44, 0x41, 0x5f, 0x46, 0x54, 0x5a, 0x00
.L_0:


//--------------------- .nv.shared.triton_red_fused_convolution_native_group_norm_13 --------------------------
	.section	.nv.shared.triton_red_fused_convolution_native_group_norm_13,"aw",@nobits
	.sectionflags	@""
	.align	16
	.zero		1024


//--------------------- .nv.constant0.triton_red_fused_convolution_native_group_norm_13 --------------------------
	.section	.nv.constant0.triton_red_fused_convolution_native_group_norm_13,"a",@progbits
	.sectionflags	@""
	.align	4
.nv.constant0.triton_red_fused_convolution_native_group_norm_13:
	.zero		568
